def matmul_kernel(
    a_ptr,
    b_ptr,
    c_ptr,
    M,
    N,
    K,
    stride_am,
    stride_ak,
    stride_bk,
    stride_bn,
    stride_cm,
    stride_cn,
    BLOCK_M: tl.constexpr,
    BLOCK_N: tl.constexpr,
    BLOCK_K: tl.constexpr,
    GROUP_M: tl.constexpr,
):
    pid = tl.program_id(axis=0)
    num_pid_m = tl.cdiv(M, BLOCK_M)
    num_pid_n = tl.cdiv(N, BLOCK_N)
    num_pid_in_group = GROUP_M * num_pid_n
    group_id = pid // num_pid_in_group
    first_pid_m = group_id * GROUP_M
    group_size_m = min(num_pid_m - first_pid_m, GROUP_M)
    pid_m = first_pid_m + ((pid % num_pid_in_group) % group_size_m)
    pid_n = (pid % num_pid_in_group) // group_size_m

    offs_am = (pid_m * BLOCK_M + tl.arange(0, BLOCK_M)) % M
    offs_bn = (pid_n * BLOCK_N + tl.arange(0, BLOCK_N)) % N
    offs_k = tl.arange(0, BLOCK_K)
    a_ptrs = a_ptr + offs_am[:, None] * stride_am + offs_k[None, :] * stride_ak
    b_ptrs = b_ptr + offs_k[:, None] * stride_bk + offs_bn[None, :] * stride_bn

    acc = tl.zeros((BLOCK_M, BLOCK_N), dtype=tl.float32)
    for kk in range(0, tl.cdiv(K, BLOCK_K)):
        a = tl.load(a_ptrs, mask=offs_k[None, :] < K - kk * BLOCK_K, other=0.0)
        b = tl.load(b_ptrs, mask=offs_k[:, None] < K - kk * BLOCK_K, other=0.0)
        acc = tl.dot(a, b, acc)
        a_ptrs += BLOCK_K * stride_ak
        b_ptrs += BLOCK_K * stride_bk

    c = acc.to(c_ptr.dtype.element_ty)
    offs_cm = pid_m * BLOCK_M + tl.arange(0, BLOCK_M)
    offs_cn = pid_n * BLOCK_N + tl.arange(0, BLOCK_N)
    c_ptrs = c_ptr + offs_cm[:, None] * stride_cm + offs_cn[None, :] * stride_cn
    mask = (offs_cm[:, None] < M) & (offs_cn[None, :] < N)
    tl.store(c_ptrs, c, mask=mask)

# config = {"BLOCK_K": 32, "BLOCK_M": 64, "BLOCK_N": 128, "GROUP_M": 8, "arch": "sm_90", "dtype": "fp8e5m2", "num_ctas": 1, "num_stages": 3, "num_warps": 16}
# arch = sm_90


// ===== COMPILED SASS (sm_90a) =====

	.target	sm_90a

	.elftype	@"ET_EXEC"


//--------------------- .note.nv.tkinfo           --------------------------
	.section	.note.nv.tkinfo,"",@"SHT_NOTE"
	.sectionflags	@"SHF_NOTE_NV_TKINFO"
	.tkinfo
        /*0018*/ 	.word	0x00000002
        /*0030*/ 	.string	""
        /*0030*/ 	.string	"ptxas"
        /*0030*/ 	.string	"Cuda compilation tools, release 13.0, V13.0.88"
        /*0030*/ 	.string	"Build cuda_13.0.r13.0/compiler.36424714_0"
        /*0030*/ 	.string	"-v  -suppress-debug-info  -lineinfo  -arch sm_90a "



//--------------------- .note.nv.cuinfo           --------------------------
	.section	.note.nv.cuinfo,"",@"SHT_NOTE"
	.sectionflags	@"SHF_NOTE_NV_CUINFO"
        /*0018*/ 	.short	0x0002
        /*001a*/ 	.short	0x005a
        /*001c*/ 	.short	0x0082
	.zero		2


//--------------------- .nv.info                  --------------------------
	.section	.nv.info,"",@"SHT_CUDA_INFO"
	.align	4


	//----- nvinfo : EIATTR_REGCOUNT
	.align		4
        /*0000*/ 	.byte	0x04, 0x2f
        /*0002*/ 	.short	(.L_1 - .L_0)
	.align		4
.L_0:
        /*0004*/ 	.word	index@(matmul_kernel)
        /*0008*/ 	.word	0x0000004e


	//----- nvinfo : EIATTR_FRAME_SIZE
	.align		4
.L_1:
        /*000c*/ 	.byte	0x04, 0x11
        /*000e*/ 	.short	(.L_3 - .L_2)
	.align		4
.L_2:
        /*0010*/ 	.word	index@(matmul_kernel)
        /*0014*/ 	.word	0x00000000


	//----- nvinfo : EIATTR_MIN_STACK_SIZE
	.align		4
.L_3:
        /*0018*/ 	.byte	0x04, 0x12
        /*001a*/ 	.short	(.L_5 - .L_4)
	.align		4
.L_4:
        /*001c*/ 	.word	index@(matmul_kernel)
        /*0020*/ 	.word	0x00000000
.L_5:


//--------------------- .nv.compat                --------------------------
	.section	.nv.compat,"",@"SHT_CUDA_COMPAT_INFO"
	.align	4
        /*0000*/ 	.byte	0x02, 0x09, 0x01, 0x00, 0x02, 0x02, 0x04, 0x00, 0x02, 0x05, 0x05, 0x00, 0x03, 0x07, 0x01, 0x01
        /*0010*/ 	.byte	0x02, 0x03, 0x00, 0x00, 0x02, 0x06, 0x01, 0x00, 0x04, 0x0b, 0x08, 0x00, 0x00, 0x00, 0x00, 0x00
        /*0020*/ 	.byte	0x00, 0x00, 0x00, 0x00


//--------------------- .nv.info.matmul_kernel    --------------------------
	.section	.nv.info.matmul_kernel,"",@"SHT_CUDA_INFO"
	.sectionflags	@""
	.align	4


	//----- nvinfo : EIATTR_CUDA_API_VERSION
	.align		4
        /*0000*/ 	.byte	0x04, 0x37
        /*0002*/ 	.short	(.L_7 - .L_6)
.L_6:
        /*0004*/ 	.word	0x00000082


	//----- nvinfo : EIATTR_KPARAM_INFO
	.align		4
.L_7:
        /*0008*/ 	.byte	0x04, 0x17
        /*000a*/ 	.short	(.L_9 - .L_8)
.L_8:
        /*000c*/ 	.word	0x00000000
        /*0010*/ 	.short	0x000d
        /*0012*/ 	.short	0x0048
        /*0014*/ 	.byte	0x00, 0xf4, 0x21, 0x00


	//----- nvinfo : EIATTR_KPARAM_INFO
	.align		4
.L_9:
        /*0018*/ 	.byte	0x04, 0x17
        /*001a*/ 	.short	(.L_11 - .L_10)
.L_10:
        /*001c*/ 	.word	0x00000000
        /*0020*/ 	.short	0x000c
        /*0022*/ 	.short	0x0040
        /*0024*/ 	.byte	0x00, 0xf4, 0x21, 0x00


	//----- nvinfo : EIATTR_KPARAM_INFO
	.align		4
.L_11:
        /*0028*/ 	.byte	0x04, 0x17
        /*002a*/ 	.short	(.L_13 - .L_12)
.L_12:
        /*002c*/ 	.word	0x00000000
        /*0030*/ 	.short	0x000b
        /*0032*/ 	.short	0x0038
        /*0034*/ 	.byte	0x00, 0xf0, 0x11, 0x00


	//----- nvinfo : EIATTR_KPARAM_INFO
	.align		4
.L_13:
        /*0038*/ 	.byte	0x04, 0x17
        /*003a*/ 	.short	(.L_15 - .L_14)
.L_14:
        /*003c*/ 	.word	0x00000000
        /*0040*/ 	.short	0x000a
        /*0042*/ 	.short	0x0034
        /*0044*/ 	.byte	0x00, 0xf0, 0x11, 0x00


	//----- nvinfo : EIATTR_KPARAM_INFO
	.align		4
.L_15:
        /*0048*/ 	.byte	0x04, 0x17
        /*004a*/ 	.short	(.L_17 - .L_16)
.L_16:
        /*004c*/ 	.word	0x00000000
        /*0050*/ 	.short	0x0009
        /*0052*/ 	.short	0x0030
        /*0054*/ 	.byte	0x00, 0xf0, 0x11, 0x00


	//----- nvinfo : EIATTR_KPARAM_INFO
	.align		4
.L_17:
        /*0058*/ 	.byte	0x04, 0x17
        /*005a*/ 	.short	(.L_19 - .L_18)
.L_18:
        /*005c*/ 	.word	0x00000000
        /*0060*/ 	.short	0x0008
        /*0062*/ 	.short	0x002c
        /*0064*/ 	.byte	0x00, 0xf0, 0x11, 0x00


	//----- nvinfo : EIATTR_KPARAM_INFO
	.align		4
.L_19:
        /*0068*/ 	.byte	0x04, 0x17
        /*006a*/ 	.short	(.L_21 - .L_20)
.L_20:
        /*006c*/ 	.word	0x00000000
        /*0070*/ 	.short	0x0007
        /*0072*/ 	.short	0x0028
        /*0074*/ 	.byte	0x00, 0xf0, 0x11, 0x00


	//----- nvinfo : EIATTR_KPARAM_INFO
	.align		4
.L_21:
        /*0078*/ 	.byte	0x04, 0x17
        /*007a*/ 	.short	(.L_23 - .L_22)
.L_22:
        /*007c*/ 	.word	0x00000000
        /*0080*/ 	.short	0x0006
        /*0082*/ 	.short	0x0024
        /*0084*/ 	.byte	0x00, 0xf0, 0x11, 0x00


	//----- nvinfo : EIATTR_KPARAM_INFO
	.align		4
.L_23:
        /*0088*/ 	.byte	0x04, 0x17
        /*008a*/ 	.short	(.L_25 - .L_24)
.L_24:
        /*008c*/ 	.word	0x00000000
        /*0090*/ 	.short	0x0005
        /*0092*/ 	.short	0x0020
        /*0094*/ 	.byte	0x00, 0xf0, 0x11, 0x00


	//----- nvinfo : EIATTR_KPARAM_INFO
	.align		4
.L_25:
        /*0098*/ 	.byte	0x04, 0x17
        /*009a*/ 	.short	(.L_27 - .L_26)
.L_26:
        /*009c*/ 	.word	0x00000000
        /*00a0*/ 	.short	0x0004
        /*00a2*/ 	.short	0x001c
        /*00a4*/ 	.byte	0x00, 0xf0, 0x11, 0x00


	//----- nvinfo : EIATTR_KPARAM_INFO
	.align		4
.L_27:
        /*00a8*/ 	.byte	0x04, 0x17
        /*00aa*/ 	.short	(.L_29 - .L_28)
.L_28:
        /*00ac*/ 	.word	0x00000000
        /*00b0*/ 	.short	0x0003
        /*00b2*/ 	.short	0x0018
        /*00b4*/ 	.byte	0x00, 0xf0, 0x11, 0x00


	//----- nvinfo : EIATTR_KPARAM_INFO
	.align		4
.L_29:
        /*00b8*/ 	.byte	0x04, 0x17
        /*00ba*/ 	.short	(.L_31 - .L_30)
.L_30:
        /*00bc*/ 	.word	0x00000000
        /*00c0*/ 	.short	0x0002
        /*00c2*/ 	.short	0x0010
        /*00c4*/ 	.byte	0x00, 0xf4, 0x21, 0x00


	//----- nvinfo : EIATTR_KPARAM_INFO
	.align		4
.L_31:
        /*00c8*/ 	.byte	0x04, 0x17
        /*00ca*/ 	.short	(.L_33 - .L_32)
.L_32:
        /*00cc*/ 	.word	0x00000000
        /*00d0*/ 	.short	0x0001
        /*00d2*/ 	.short	0x0008
        /*00d4*/ 	.byte	0x00, 0xf4, 0x21, 0x00


	//----- nvinfo : EIATTR_KPARAM_INFO
	.align		4
.L_33:
        /*00d8*/ 	.byte	0x04, 0x17
        /*00da*/ 	.short	(.L_35 - .L_34)
.L_34:
        /*00dc*/ 	.word	0x00000000
        /*00e0*/ 	.short	0x0000
        /*00e2*/ 	.short	0x0000
        /*00e4*/ 	.byte	0x00, 0xf4, 0x21, 0x00


	//----- nvinfo : EIATTR_SPARSE_MMA_MASK
	.align		4
.L_35:
        /*00e8*/ 	.byte	0x03, 0x50
        /*00ea*/ 	.short	0x0000


	//----- nvinfo : EIATTR_MAXREG_COUNT
	.align		4
        /*00ec*/ 	.byte	0x03, 0x1b
        /*00ee*/ 	.short	0x0080


	//----- nvinfo : EIATTR_NUM_BARRIERS
	.align		4
        /*00f0*/ 	.byte	0x02, 0x4c
        /*00f2*/ 	.byte	0x01
	.zero		1


	//----- nvinfo : EIATTR_MERCURY_ISA_VERSION
	.align		4
        /*00f4*/ 	.byte	0x03, 0x5f
        /*00f6*/ 	.short	0x0101


	//----- nvinfo : EIATTR_EXIT_INSTR_OFFSETS
	.align		4
        /*00f8*/ 	.byte	0x04, 0x1c
        /*00fa*/ 	.short	(.L_37 - .L_36)


	//   ....[0]....
.L_36:
        /*00fc*/ 	.word	0x00002640


	//   ....[1]....
        /*0100*/ 	.word	0x00002660


	//----- nvinfo : EIATTR_REQNTID
	.align		4
.L_37:
        /*0104*/ 	.byte	0x04, 0x10
        /*0106*/ 	.short	(.L_39 - .L_38)
.L_38:
        /*0108*/ 	.word	0x00000200
        /*010c*/ 	.word	0x00000001
        /*0110*/ 	.word	0x00000001


	//----- nvinfo : EIATTR_CBANK_PARAM_SIZE
	.align		4
.L_39:
        /*0114*/ 	.byte	0x03, 0x19
        /*0116*/ 	.short	0x0050


	//----- nvinfo : EIATTR_PARAM_CBANK
	.align		4
        /*0118*/ 	.byte	0x04, 0x0a
        /*011a*/ 	.short	(.L_41 - .L_40)
	.align		4
.L_40:
        /*011c*/ 	.word	index@(.nv.constant0.matmul_kernel)
        /*0120*/ 	.short	0x0210
        /*0122*/ 	.short	0x0050


	//----- nvinfo : EIATTR_SW_WAR
	.align		4
.L_41:
        /*0124*/ 	.byte	0x04, 0x36
        /*0126*/ 	.short	(.L_43 - .L_42)
.L_42:
        /*0128*/ 	.word	0x00000008
.L_43:


//--------------------- .nv.callgraph             --------------------------
	.section	.nv.callgraph,"",@"SHT_CUDA_CALLGRAPH"
	.align	4
	.sectionentsize	8
	.align		4
        /*0000*/ 	.word	0x00000000
	.align		4
        /*0004*/ 	.word	0xffffffff
	.align		4
        /*0008*/ 	.word	0x00000000
	.align		4
        /*000c*/ 	.word	0xfffffffe
	.align		4
        /*0010*/ 	.word	0x00000000
	.align		4
        /*0014*/ 	.word	0xfffffffd
	.align		4
        /*0018*/ 	.word	0x00000000
	.align		4
        /*001c*/ 	.word	0xfffffffc


//--------------------- .text.matmul_kernel       --------------------------
	.section	.text.matmul_kernel,"ax",@progbits
	.align	128
        .global         matmul_kernel
        .type           matmul_kernel,@function
        .size           matmul_kernel,(.L_x_4 - matmul_kernel)
        .other          matmul_kernel,@"STO_CUDA_ENTRY STV_DEFAULT"
matmul_kernel:
.text.matmul_kernel:
[----:B------:R-:W0:Y:S08]  /*0000*/  LDC R1, c[0x0][0x28] ;  /* 0x00000a00ff017b82 */ /* 0x000e300000000800 */
[----:B------:R-:W1:Y:S01]  /*0010*/  LDC.64 R12, c[0x0][0x228] ;  /* 0x00008a00ff0c7b82 */ /* 0x000e620000000a00 */
[----:B------:R-:W2:Y:S01]  /*0020*/  S2R R5, SR_CTAID.X ;  /* 0x0000000000057919 */ /* 0x000ea20000002500 */
[----:B------:R-:W-:Y:S01]  /*0030*/  ULDC.64 UR10, c[0x0][0x208] ;  /* 0x00008200000a7ab9 */ /* 0x000fe20000000a00 */
[----:B------:R-:W-:-:S05]  /*0040*/  ULDC UR12, c[0x0][0x230] ;  /* 0x00008c00000c7ab9 */ /* 0x000fca0000000800 */
[----:B------:R-:W3:Y:S08]  /*0050*/  LDC R48, c[0x0][0x230] ;  /* 0x00008c00ff307b82 */ /* 0x000ef00000000800 */
[----:B------:R-:W4:Y:S01]  /*0060*/  S2UR UR8, SR_CgaCtaId ;  /* 0x00000000000879c3 */ /* 0x000f220000008800 */
[----:B-1----:R-:W-:-:S05]  /*0070*/  VIADD R0, R13, 0x7f ;  /* 0x0000007f0d007836 */ /* 0x002fca0000000000 */
[----:B------:R-:W-:Y:S01]  /*0080*/  SHF.R.S32.HI R3, RZ, 0x1f, R0 ;  /* 0x0000001fff037819 */ /* 0x000fe20000011400 */
[----:B---3--:R-:W-:-:S03]  /*0090*/  VIADD R48, R48, 0x1f ;  /* 0x0000001f30307836 */ /* 0x008fc60000000000 */
[----:B------:R-:W-:Y:S02]  /*00a0*/  LEA.HI R3, R3, R0, RZ, 0x7 ;  /* 0x0000000003037211 */ /* 0x000fe400078f38ff */
[----:B--2---:R-:W-:Y:S02]  /*00b0*/  IABS R8, R5 ;  /* 0x0000000500087213 */ /* 0x004fe40000000000 */
[----:B------:R-:W-:-:S05]  /*00c0*/  SHF.R.S32.HI R3, RZ, 0x7, R3 ;  /* 0x00000007ff037819 */ /* 0x000fca0000011403 */
[----:B------:R-:W-:-:S05]  /*00d0*/  IMAD.SHL.U32 R4, R3, 0x8, RZ ;  /* 0x0000000803047824 */ /* 0x000fca00078e00ff */
[-C--:B------:R-:W-:Y:S02]  /*00e0*/  IABS R7, R4.reuse ;  /* 0x0000000400077213 */ /* 0x080fe40000000000 */
[----:B------:R-:W-:Y:S02]  /*00f0*/  IABS R10, R4 ;  /* 0x00000004000a7213 */ /* 0x000fe40000000000 */
[----:B------:R-:W1:Y:S08]  /*0100*/  I2F.RP R0, R7 ;  /* 0x0000000700007306 */ /* 0x000e700000209400 */
[----:B-1----:R-:W1:Y:S02]  /*0110*/  MUFU.RCP R0, R0 ;  /* 0x0000000000007308 */ /* 0x002e640000001000 */
[----:B-1----:R-:W-:-:S02]  /*0120*/  VIADD R2, R0, 0xffffffe ;  /* 0x0ffffffe00027836 */ /* 0x002fc40000000000 */
[----:B------:R-:W-:-:S04]  /*0130*/  IMAD.MOV R0, RZ, RZ, -R10 ;  /* 0x000000ffff007224 */ /* 0x000fc800078e0a0a */
[----:B------:R1:W2:Y:S02]  /*0140*/  F2I.FTZ.U32.TRUNC.NTZ R3, R2 ;  /* 0x0000000200037305 */ /* 0x0002a4000021f000 */
[----:B-1----:R-:W-:Y:S02]  /*0150*/  IMAD.MOV.U32 R2, RZ, RZ, RZ ;  /* 0x000000ffff027224 */ /* 0x002fe400078e00ff */
[----:B--2---:R-:W-:-:S04]  /*0160*/  IMAD.MOV R6, RZ, RZ, -R3 ;  /* 0x000000ffff067224 */ /* 0x004fc800078e0a03 */
[----:B------:R-:W-:Y:S02]  /*0170*/  IMAD R9, R6, R7, RZ ;  /* 0x0000000706097224 */ /* 0x000fe400078e02ff */
[----:B------:R-:W-:Y:S02]  /*0180*/  IMAD.MOV.U32 R6, RZ, RZ, R8 ;  /* 0x000000ffff067224 */ /* 0x000fe400078e0008 */
[----:B------:R-:W-:-:S06]  /*0190*/  IMAD.HI.U32 R3, R3, R9, R2 ;  /* 0x0000000903037227 */ /* 0x000fcc00078e0002 */
[----:B------:R-:W-:-:S04]  /*01a0*/  IMAD.HI.U32 R3, R3, R6, RZ ;  /* 0x0000000603037227 */ /* 0x000fc800078e00ff */
[----:B------:R-:W-:-:S05]  /*01b0*/  IMAD R0, R3, R0, R6 ;  /* 0x0000000003007224 */ /* 0x000fca00078e0206 */
[----:B------:R-:W-:-:S13]  /*01c0*/  ISETP.GT.U32.AND P1, PT, R7, R0, PT ;  /* 0x000000000700720c */ /* 0x000fda0003f24070 */
[----:B------:R-:W-:Y:S02]  /*01d0*/  @!P1 IMAD.IADD R0, R0, 0x1, -R7 ;  /* 0x0000000100009824 */ /* 0x000fe400078e0a07 */
[----:B------:R-:W-:Y:S01]  /*01e0*/  @!P1 VIADD R3, R3, 0x1 ;  /* 0x0000000103039836 */ /* 0x000fe20000000000 */
[----:B------:R-:W-:Y:S02]  /*01f0*/  ISETP.NE.AND P1, PT, R4, RZ, PT ;  /* 0x000000ff0400720c */ /* 0x000fe40003f25270 */
[----:B------:R-:W-:Y:S02]  /*0200*/  ISETP.GE.U32.AND P0, PT, R0, R7, PT ;  /* 0x000000070000720c */ /* 0x000fe40003f06070 */
[----:B------:R-:W-:-:S04]  /*0210*/  LOP3.LUT R0, R5, R4, RZ, 0x3c, !PT ;  /* 0x0000000405007212 */ /* 0x000fc800078e3cff */
[----:B------:R-:W-:Y:S01]  /*0220*/  ISETP.GE.AND P2, PT, R0, RZ, PT ;  /* 0x000000ff0000720c */ /* 0x000fe20003f46270 */
[----:B------:R-:W-:-:S06]  /*0230*/  VIADD R0, R12, 0x3f ;  /* 0x0000003f0c007836 */ /* 0x000fcc0000000000 */
[----:B------:R-:W-:-:S04]  /*0240*/  @P0 VIADD R3, R3, 0x1 ;  /* 0x0000000103030836 */ /* 0x000fc80000000000 */
[----:B------:R-:W-:Y:S01]  /*0250*/  IMAD.MOV.U32 R2, RZ, RZ, R3 ;  /* 0x000000ffff027224 */ /* 0x000fe200078e0003 */
[----:B------:R-:W-:-:S03]  /*0260*/  SHF.R.S32.HI R3, RZ, 0x1f, R0 ;  /* 0x0000001fff037819 */ /* 0x000fc60000011400 */
[----:B------:R-:W-:Y:S01]  /*0270*/  @!P2 IMAD.MOV R2, RZ, RZ, -R2 ;  /* 0x000000ffff02a224 */ /* 0x000fe200078e0a02 */
[----:B------:R-:W-:Y:S02]  /*0280*/  @!P1 LOP3.LUT R2, RZ, R4, RZ, 0x33, !PT ;  /* 0x00000004ff029212 */ /* 0x000fe400078e33ff */
[----:B------:R-:W-:-:S03]  /*0290*/  LEA.HI R3, R3, R0, RZ, 0x6 ;  /* 0x0000000003037211 */ /* 0x000fc600078f30ff */
[----:B------:R-:W-:Y:S02]  /*02a0*/  IMAD.SHL.U32 R6, R2, 0x8, RZ ;  /* 0x0000000802067824 */ /* 0x000fe400078e00ff */
[----:B------:R-:W-:-:S03]  /*02b0*/  IMAD.MOV R2, RZ, RZ, -R2 ;  /* 0x000000ffff027224 */ /* 0x000fc600078e0a02 */
[----:B------:R-:W-:Y:S01]  /*02c0*/  LEA.HI.SX32 R3, R3, -R6, 0x1a ;  /* 0x8000000603037211 */ /* 0x000fe200078fd2ff */
[----:B------:R-:W-:-:S03]  /*02d0*/  IMAD R11, R4, R2, R5 ;  /* 0x00000002040b7224 */ /* 0x000fc600078e0205 */
[----:B------:R-:W-:-:S04]  /*02e0*/  VIMNMX R8, R3, 0x8, PT ;  /* 0x0000000803087848 */ /* 0x000fc80003fe0100 */
[-C--:B------:R-:W-:Y:S02]  /*02f0*/  IABS R7, R8.reuse ;  /* 0x0000000800077213 */ /* 0x080fe40000000000 */
[----:B------:R-:W-:Y:S02]  /*0300*/  IABS R4, R8 ;  /* 0x0000000800047213 */ /* 0x000fe40000000000 */
[----:B------:R-:W1:Y:S01]  /*0310*/  I2F.RP R0, R7 ;  /* 0x0000000700007306 */ /* 0x000e620000209400 */
[C---:B------:R-:W-:Y:S02]  /*0320*/  R2UR UR5, R8.reuse ;  /* 0x00000000080572ca */ /* 0x040fe400000e0000 */
[----:B------:R-:W-:-:S11]  /*0330*/  R2UR UR6, R8 ;  /* 0x00000000080672ca */ /* 0x000fd600000e0000 */
[----:B------:R-:W-:Y:S01]  /*0340*/  UISETP.NE.AND UP0, UPT, UR5, URZ, UPT ;  /* 0x0000003f0500728c */ /* 0x000fe2000bf05270 */
[----:B-1----:R-:W1:Y:S02]  /*0350*/  MUFU.RCP R0, R0 ;  /* 0x0000000000007308 */ /* 0x002e640000001000 */
[----:B-1----:R-:W-:Y:S02]  /*0360*/  VIADD R3, R0, 0xffffffe ;  /* 0x0ffffffe00037836 */ /* 0x002fe40000000000 */
[----:B------:R-:W-:-:S04]  /*0370*/  IMAD.MOV R0, RZ, RZ, -R4 ;  /* 0x000000ffff007224 */ /* 0x000fc800078e0a04 */
[----:B------:R-:W1:Y:S02]  /*0380*/  F2I.FTZ.U32.TRUNC.NTZ R3, R3 ;  /* 0x0000000300037305 */ /* 0x000e64000021f000 */
[----:B-1----:R-:W-:-:S04]  /*0390*/  IMAD.MOV R9, RZ, RZ, -R3 ;  /* 0x000000ffff097224 */ /* 0x002fc800078e0a03 */
[----:B------:R-:W-:Y:S01]  /*03a0*/  IMAD.MOV.U32 R2, RZ, RZ, R9 ;  /* 0x000000ffff027224 */ /* 0x000fe200078e0009 */
[----:B------:R-:W-:-:S03]  /*03b0*/  IABS R9, R11 ;  /* 0x0000000b00097213 */ /* 0x000fc60000000000 */
[----:B------:R-:W-:Y:S02]  /*03c0*/  IMAD R5, R2, R7, RZ ;  /* 0x0000000702057224 */ /* 0x000fe400078e02ff */
[----:B------:R-:W-:-:S04]  /*03d0*/  IMAD.MOV.U32 R2, RZ, RZ, RZ ;  /* 0x000000ffff027224 */ /* 0x000fc800078e00ff */
[----:B------:R-:W-:-:S06]  /*03e0*/  IMAD.HI.U32 R2, R3, R5, R2 ;  /* 0x0000000503027227 */ /* 0x000fcc00078e0002 */
[----:B------:R-:W-:-:S04]  /*03f0*/  IMAD.HI.U32 R2, R2, R9, RZ ;  /* 0x0000000902027227 */ /* 0x000fc800078e00ff */
[----:B------:R-:W-:-:S05]  /*0400*/  IMAD R0, R2, R0, R9 ;  /* 0x0000000002007224 */ /* 0x000fca00078e0209 */
[----:B------:R-:W-:-:S13]  /*0410*/  ISETP.GT.U32.AND P1, PT, R7, R0, PT ;  /* 0x000000000700720c */ /* 0x000fda0003f24070 */
[----:B------:R-:W-:Y:S02]  /*0420*/  @!P1 IMAD.IADD R0, R0, 0x1, -R7 ;  /* 0x0000000100009824 */ /* 0x000fe400078e0a07 */
[----:B------:R-:W-:-:S03]  /*0430*/  @!P1 VIADD R2, R2, 0x1 ;  /* 0x0000000102029836 */ /* 0x000fc60000000000 */
[----:B------:R-:W-:Y:S02]  /*0440*/  ISETP.GE.U32.AND P0, PT, R0, R7, PT ;  /* 0x000000070000720c */ /* 0x000fe40003f06070 */
[----:B------:R-:W-:-:S04]  /*0450*/  LOP3.LUT R0, R11, R8, RZ, 0x3c, !PT ;  /* 0x000000080b007212 */ /* 0x000fc800078e3cff */
[----:B------:R-:W-:-:S07]  /*0460*/  ISETP.GE.AND P2, PT, R0, RZ, PT ;  /* 0x000000ff0000720c */ /* 0x000fce0003f46270 */
[----:B------:R-:W-:Y:S01]  /*0470*/  @P0 VIADD R2, R2, 0x1 ;  /* 0x0000000102020836 */ /* 0x000fe20000000000 */
[----:B------:R-:W-:-:S03]  /*0480*/  ISETP.GT.AND P0, PT, R48, 0x1f, PT ;  /* 0x0000001f3000780c */ /* 0x000fc60003f04270 */
[----:B------:R-:W-:Y:S02]  /*0490*/  IMAD.MOV.U32 R0, RZ, RZ, R2 ;  /* 0x000000ffff007224 */ /* 0x000fe400078e0002 */
[----:B------:R-:W1:Y:S02]  /*04a0*/  S2R R2, SR_TID.X ;  /* 0x0000000000027919 */ /* 0x000e640000002100 */
[----:B------:R-:W-:-:S05]  /*04b0*/  @!P2 IMAD.MOV R0, RZ, RZ, -R0 ;  /* 0x000000ffff00a224 */ /* 0x000fca00078e0a00 */
[----:B------:R-:W-:-:S09]  /*04c0*/  R2UR UR4, R0 ;  /* 0x00000000000472ca */ /* 0x000fd200000e0000 */
[----:B------:R-:W-:-:S04]  /*04d0*/  @!UP0 ULOP3.LUT UR4, URZ, UR6, URZ, 0x33, !UPT ;  /* 0x000000063f048292 */ /* 0x000fc8000f8e333f */
[----:B------:R-:W-:Y:S02]  /*04e0*/  UIADD3 UR5, -UR4, URZ, URZ ;  /* 0x0000003f04057290 */ /* 0x000fe4000fffe13f */
[----:B------:R-:W-:-:S04]  /*04f0*/  USHF.L.U32 UR9, UR4, 0x7, URZ ;  /* 0x0000000704097899 */ /* 0x000fc8000800063f */
[----:B------:R-:W-:Y:S01]  /*0500*/  IMAD R0, R8, UR5, R11 ;  /* 0x0000000508007c24 */ /* 0x000fe2000f8e020b */
[----:B------:R-:W-:Y:S02]  /*0510*/  UMOV UR5, 0x400 ;  /* 0x0000040000057882 */ /* 0x000fe40000000000 */
[----:B----4-:R-:W-:Y:S01]  /*0520*/  ULEA UR8, UR8, UR5, 0x18 ;  /* 0x0000000508087291 */ /* 0x010fe2000f8ec03f */
[----:B------:R-:W-:Y:S01]  /*0530*/  IMAD.IADD R0, R6, 0x1, R0 ;  /* 0x0000000106007824 */ /* 0x000fe200078e0200 */
[----:B-1----:R-:W-:Y:S02]  /*0540*/  SHF.R.U32.HI R63, RZ, 0x6, R2 ;  /* 0x00000006ff3f7819 */ /* 0x002fe40000011602 */
[C---:B------:R-:W-:Y:S02]  /*0550*/  LOP3.LUT R3, R2.reuse, 0x3f, RZ, 0xc0, !PT ;  /* 0x0000003f02037812 */ /* 0x040fe400078ec0ff */
[----:B------:R-:W-:Y:S02]  /*0560*/  SGXT.U32 R63, R63, 0x3 ;  /* 0x000000033f3f781a */ /* 0x000fe40000000000 */
[----:B------:R-:W-:Y:S01]  /*0570*/  LEA.HI R62, R2, 0x8, RZ, 0x1a ;  /* 0x00000008023e7811 */ /* 0x000fe200078fd0ff */
[----:B------:R-:W-:Y:S01]  /*0580*/  IMAD R0, R0, 0x40, R3 ;  /* 0x0000004000007824 */ /* 0x000fe200078e0203 */
[----:B------:R-:W-:-:S02]  /*0590*/  LEA.HI R3, R2, 0x18, RZ, 0x1a ;  /* 0x0000001802037811 */ /* 0x000fc400078fd0ff */
[----:B------:R-:W-:Y:S01]  /*05a0*/  LOP3.LUT R4, R63, 0x10, RZ, 0xfc, !PT ;  /* 0x000000103f047812 */ /* 0x000fe200078efcff */
[----:B0-----:R-:W-:Y:S06]  /*05b0*/  @P0 BRA `(.L_x_0) ;  /* 0x0000000000280947 */ /* 0x001fec0003800000 */
[----:B------:R-:W-:Y:S01]  /*05c0*/  IMAD.SHL.U32 R5, R2, 0x20, RZ ;  /* 0x0000002002057824 */ /* 0x000fe200078e00ff */
[----:B------:R-:W-:Y:S02]  /*05d0*/  CS2R R24, SRZ ;  /* 0x0000000000187805 */ /* 0x000fe4000001ff00 */
[----:B------:R-:W-:Y:S02]  /*05e0*/  CS2R R26, SRZ ;  /* 0x00000000001a7805 */ /* 0x000fe4000001ff00 */
[----:B------:R-:W-:Y:S02]  /*05f0*/  CS2R R28, SRZ ;  /* 0x00000000001c7805 */ /* 0x000fe4000001ff00 */
[----:B------:R-:W-:Y:S02]  /*0600*/  CS2R R30, SRZ ;  /* 0x00000000001e7805 */ /* 0x000fe4000001ff00 */
[----:B------:R-:W-:Y:S02]  /*0610*/  CS2R R32, SRZ ;  /* 0x0000000000207805 */ /* 0x000fe4000001ff00 */
[----:B------:R-:W-:-:S02]  /*0620*/  CS2R R34, SRZ ;  /* 0x0000000000227805 */ /* 0x000fc4000001ff00 */
[----:B------:R-:W-:Y:S02]  /*0630*/  CS2R R36, SRZ ;  /* 0x0000000000247805 */ /* 0x000fe4000001ff00 */
[----:B------:R-:W-:Y:S01]  /*0640*/  CS2R R38, SRZ ;  /* 0x0000000000267805 */ /* 0x000fe2000001ff00 */
[----:B------:R-:W-:Y:S06]  /*0650*/  BRA `(.L_x_1) ;  /* 0x0000001000f87947 */ /* 0x000fec0003800000 */
.L_x_0:
[----:B------:R-:W-:Y:S01]  /*0660*/  IABS R5, R12 ;  /* 0x0000000c00057213 */ /* 0x000fe20000000000 */
[----:B------:R-:W0:Y:S01]  /*0670*/  LDC R46, c[0x0][0x238] ;  /* 0x00008e00ff2e7b82 */ /* 0x000e220000000800 */
[----:B------:R-:W-:Y:S02]  /*0680*/  IABS R6, R13 ;  /* 0x0000000d00067213 */ /* 0x000fe40000000000 */
[----:B------:R-:W-:Y:S01]  /*0690*/  CS2R R28, SRZ ;  /* 0x00000000001c7805 */ /* 0x000fe2000001ff00 */
[----:B------:R-:W1:Y:S01]  /*06a0*/  I2F.RP R14, R5 ;  /* 0x00000005000e7306 */ /* 0x000e620000209400 */
[--C-:B------:R-:W-:Y:S02]  /*06b0*/  SHF.R.U32.HI R9, RZ, 0x5, R2.reuse ;  /* 0x00000005ff097819 */ /* 0x100fe40000011602 */
[----:B------:R-:W-:Y:S02]  /*06c0*/  CS2R R30, SRZ ;  /* 0x00000000001e7805 */ /* 0x000fe4000001ff00 */
[----:B------:R-:W-:-:S02]  /*06d0*/  SHF.R.S32.HI R27, RZ, 0x2, R2 ;  /* 0x00000002ff1b7819 */ /* 0x000fc40000011402 */
[----:B------:R-:W-:Y:S02]  /*06e0*/  CS2R R32, SRZ ;  /* 0x0000000000207805 */ /* 0x000fe4000001ff00 */
[----:B------:R-:W-:Y:S02]  /*06f0*/  R2UR UR13, R9 ;  /* 0x00000000090d72ca */ /* 0x000fe400000e0000 */
[----:B------:R-:W-:Y:S02]  /*0700*/  CS2R R34, SRZ ;  /* 0x0000000000227805 */ /* 0x000fe4000001ff00 */
[----:B------:R-:W-:Y:S01]  /*0710*/  SHF.R.S32.HI R47, RZ, 0x7, R2 ;  /* 0x00000007ff2f7819 */ /* 0x000fe20000011402 */
[----:B------:R-:W2:Y:S01]  /*0720*/  I2F.RP R7, R6 ;  /* 0x0000000600077306 */ /* 0x000ea20000209400 */
[----:B------:R-:W-:Y:S02]  /*0730*/  SGXT R27, R27, 0x1 ;  /* 0x000000011b1b781a */ /* 0x000fe40000000200 */
[----:B------:R-:W-:-:S02]  /*0740*/  CS2R R36, SRZ ;  /* 0x0000000000247805 */ /* 0x000fc4000001ff00 */
[----:B------:R-:W-:Y:S02]  /*0750*/  LOP3.LUT R40, R2, 0x1f, RZ, 0xc0, !PT ;  /* 0x0000001f02287812 */ /* 0x000fe400078ec0ff */
[----:B------:R-:W-:Y:S02]  /*0760*/  CS2R R38, SRZ ;  /* 0x0000000000267805 */ /* 0x000fe4000001ff00 */
[----:B------:R-:W-:Y:S01]  /*0770*/  SGXT R47, R47, 0x1 ;  /* 0x000000012f2f781a */ /* 0x000fe20000000200 */
[----:B-1----:R-:W1:Y:S03]  /*0780*/  MUFU.RCP R14, R14 ;  /* 0x0000000e000e7308 */ /* 0x002e660000001000 */
[----:B------:R-:W-:Y:S01]  /*0790*/  LOP3.LUT R49, R47, 0x90, RZ, 0xc0, !PT ;  /* 0x000000902f317812 */ /* 0x000fe200078ec0ff */
[----:B------:R-:W-:Y:S02]  /*07a0*/  UIADD3 UR4, UR9, UR13, URZ ;  /* 0x0000000d09047290 */ /* 0x000fe4000fffe03f */
[----:B------:R-:W-:Y:S01]  /*07b0*/  ULOP3.LUT UR17, UR9, 0xf, UR13, 0xf8, !UPT ;  /* 0x0000000f09117892 */ /* 0x000fe2000f8ef80d */
[----:B0-----:R-:W-:Y:S01]  /*07c0*/  IMAD.SHL.U32 R42, R46, 0x20, RZ ;  /* 0x000000202e2a7824 */ /* 0x001fe200078e00ff */
[----:B------:R-:W-:Y:S01]  /*07d0*/  UIADD3 UR5, UR4, 0x70, URZ ;  /* 0x0000007004057890 */ /* 0x000fe2000fffe03f */
[----:B------:R-:W-:Y:S01]  /*07e0*/  IMAD R43, R3, R46, RZ ;  /* 0x0000002e032b7224 */ /* 0x000fe200078e02ff */
[----:B--2---:R-:W0:Y:S01]  /*07f0*/  MUFU.RCP R7, R7 ;  /* 0x0000000700077308 */ /* 0x004e220000001000 */
[----:B------:R-:W-:-:S02]  /*0800*/  ULOP3.LUT UR6, UR17, 0x60, URZ, 0xfc, !UPT ;  /* 0x0000006011067892 */ /* 0x000fc4000f8efc3f */
[----:B------:R-:W-:Y:S01]  /*0810*/  IMAD.U32 R18, RZ, RZ, UR17 ;  /* 0x00000011ff127e24 */ /* 0x000fe2000f8e00ff */
[----:B------:R-:W-:Y:S01]  /*0820*/  UIADD3 UR7, UR4, 0x50, URZ ;  /* 0x0000005004077890 */ /* 0x000fe2000fffe03f */
[-C--:B------:R-:W-:Y:S01]  /*0830*/  IMAD R44, R62, R46.reuse, RZ ;  /* 0x0000002e3e2c7224 */ /* 0x080fe200078e02ff */
[----:B------:R-:W-:Y:S01]  /*0840*/  ULOP3.LUT UR14, UR17, 0x40, URZ, 0xfc, !UPT ;  /* 0x00000040110e7892 */ /* 0x000fe2000f8efc3f */
[----:B------:R-:W-:Y:S01]  /*0850*/  IMAD R45, R63, R46, RZ ;  /* 0x0000002e3f2d7224 */ /* 0x000fe200078e02ff */
[----:B------:R-:W-:Y:S01]  /*0860*/  UIADD3 UR15, UR4, 0x30, URZ ;  /* 0x00000030040f7890 */ /* 0x000fe2000fffe03f */
[----:B------:R-:W-:Y:S01]  /*0870*/  IABS R25, R18 ;  /* 0x0000001200197213 */ /* 0x000fe20000000000 */
[----:B-1----:R-:W-:Y:S01]  /*0880*/  VIADD R10, R14, 0xffffffe ;  /* 0x0ffffffe0e0a7836 */ /* 0x002fe20000000000 */
[----:B------:R-:W-:Y:S01]  /*0890*/  IABS R14, R0 ;  /* 0x00000000000e7213 */ /* 0x000fe20000000000 */
[----:B------:R-:W-:Y:S01]  /*08a0*/  ULOP3.LUT UR16, UR17, 0x20, URZ, 0xfc, !UPT ;  /* 0x0000002011107892 */ /* 0x000fe2000f8efc3f */
[----:B------:R-:W-:Y:S01]  /*08b0*/  IMAD R46, R4, R46, RZ ;  /* 0x0000002e042e7224 */ /* 0x000fe200078e02ff */
[----:B------:R1:W2:Y:S01]  /*08c0*/  F2I.FTZ.U32.TRUNC.NTZ R11, R10 ;  /* 0x0000000a000b7305 */ /* 0x0002a2000021f000 */
[----:B------:R-:W-:Y:S01]  /*08d0*/  UIADD3 UR4, UR4, 0x10, URZ ;  /* 0x0000001004047890 */ /* 0x000fe2000fffe03f */
[----:B------:R-:W-:Y:S01]  /*08e0*/  LOP3.LUT R49, R49, 0x17f, R2, 0x78, !PT ;  /* 0x0000017f31317812 */ /* 0x000fe200078e7802 */
[----:B0-----:R-:W-:-:S05]  /*08f0*/  VIADD R8, R7, 0xffffffe ;  /* 0x0ffffffe07087836 */ /* 0x001fca0000000000 */
[----:B------:R0:W3:Y:S01]  /*0900*/  F2I.FTZ.U32.TRUNC.NTZ R9, R8 ;  /* 0x0000000800097305 */ /* 0x0000e2000021f000 */
[----:B-1----:R-:W-:Y:S02]  /*0910*/  IMAD.MOV.U32 R10, RZ, RZ, RZ ;  /* 0x000000ffff0a7224 */ /* 0x002fe400078e00ff */
[----:B--2---:R-:W-:Y:S02]  /*0920*/  IMAD.MOV R16, RZ, RZ, -R11 ;  /* 0x000000ffff107224 */ /* 0x004fe400078e0a0b */
[----:B0-----:R-:W-:Y:S02]  /*0930*/  IMAD.U32 R8, RZ, RZ, UR5 ;  /* 0x00000005ff087e24 */ /* 0x001fe4000f8e00ff */
[----:B------:R-:W-:Y:S02]  /*0940*/  IMAD R7, R16, R5, RZ ;  /* 0x0000000510077224 */ /* 0x000fe400078e02ff */
[----:B---3--:R-:W-:Y:S02]  /*0950*/  IMAD.MOV R15, RZ, RZ, -R9 ;  /* 0x000000ffff0f7224 */ /* 0x008fe400078e0a09 */
[----:B------:R-:W-:Y:S01]  /*0960*/  IMAD.HI.U32 R10, R11, R7, R10 ;  /* 0x000000070b0a7227 */ /* 0x000fe200078e000a */
[----:B------:R-:W-:-:S03]  /*0970*/  IABS R11, R8 ;  /* 0x00000008000b7213 */ /* 0x000fc60000000000 */
[----:B------:R-:W-:Y:S02]  /*0980*/  IMAD R7, R15, R6, RZ ;  /* 0x000000060f077224 */ /* 0x000fe400078e02ff */
[----:B------:R-:W-:Y:S02]  /*0990*/  IMAD.MOV.U32 R8, RZ, RZ, RZ ;  /* 0x000000ffff087224 */ /* 0x000fe400078e00ff */
[----:B------:R-:W-:-:S04]  /*09a0*/  IMAD.HI.U32 R10, R10, R14, RZ ;  /* 0x0000000e0a0a7227 */ /* 0x000fc800078e00ff */
[----:B------:R-:W-:-:S04]  /*09b0*/  IMAD.HI.U32 R8, R9, R7, R8 ;  /* 0x0000000709087227 */ /* 0x000fc800078e0008 */
[----:B------:R-:W-:Y:S02]  /*09c0*/  IMAD.U32 R7, RZ, RZ, UR6 ;  /* 0x00000006ff077e24 */ /* 0x000fe4000f8e00ff */
[----:B------:R-:W-:Y:S02]  /*09d0*/  IMAD.MOV.U32 R9, RZ, RZ, R11 ;  /* 0x000000ffff097224 */ /* 0x000fe400078e000b */
[----:B------:R-:W-:Y:S01]  /*09e0*/  IMAD.U32 R11, RZ, RZ, UR7 ;  /* 0x00000007ff0b7e24 */ /* 0x000fe2000f8e00ff */
[----:B------:R-:W-:Y:S01]  /*09f0*/  IABS R16, R7 ;  /* 0x0000000700107213 */ /* 0x000fe20000000000 */
[----:B------:R-:W-:-:S03]  /*0a00*/  IMAD.HI.U32 R7, R8, R9, RZ ;  /* 0x0000000908077227 */ /* 0x000fc600078e00ff */
[----:B------:R-:W-:Y:S01]  /*0a10*/  IABS R17, R11 ;  /* 0x0000000b00117213 */ /* 0x000fe20000000000 */
[----:B------:R-:W-:Y:S02]  /*0a20*/  IMAD.MOV R15, RZ, RZ, -R10 ;  /* 0x000000ffff0f7224 */ /* 0x000fe400078e0a0a */
[----:B------:R-:W-:Y:S02]  /*0a30*/  IMAD.MOV R10, RZ, RZ, -R7 ;  /* 0x000000ffff0a7224 */ /* 0x000fe400078e0a07 */
[C---:B------:R-:W-:Y:S02]  /*0a40*/  IMAD R14, R5.reuse, R15, R14 ;  /* 0x0000000f050e7224 */ /* 0x040fe400078e020e */
[----:B------:R-:W-:Y:S02]  /*0a50*/  IMAD.MOV.U32 R15, RZ, RZ, R17 ;  /* 0x000000ffff0f7224 */ /* 0x000fe400078e0011 */
[----:B------:R-:W-:Y:S01]  /*0a60*/  IMAD.MOV.U32 R11, RZ, RZ, R16 ;  /* 0x000000ffff0b7224 */ /* 0x000fe200078e0010 */
[----:B------:R-:W-:Y:S01]  /*0a70*/  ISETP.GT.U32.AND P0, PT, R5, R14, PT ;  /* 0x0000000e0500720c */ /* 0x000fe20003f04070 */
[----:B------:R-:W-:-:S02]  /*0a80*/  IMAD R9, R6, R10, R9 ;  /* 0x0000000a06097224 */ /* 0x000fc400078e0209 */
[----:B------:R-:W-:Y:S02]  /*0a90*/  IMAD.U32 R16, RZ, RZ, UR14 ;  /* 0x0000000eff107e24 */ /* 0x000fe4000f8e00ff */
[----:B------:R-:W-:Y:S01]  /*0aa0*/  IMAD.HI.U32 R10, R8, R15, RZ ;  /* 0x0000000f080a7227 */ /* 0x000fe200078e00ff */
[----:B------:R-:W-:Y:S02]  /*0ab0*/  ISETP.GT.U32.AND P3, PT, R6, R9, PT ;  /* 0x000000090600720c */ /* 0x000fe40003f64070 */
[----:B------:R-:W-:Y:S01]  /*0ac0*/  IABS R17, R16 ;  /* 0x0000001000117213 */ /* 0x000fe20000000000 */
[----:B------:R-:W-:-:S04]  /*0ad0*/  IMAD.HI.U32 R7, R8, R11, RZ ;  /* 0x0000000b08077227 */ /* 0x000fc800078e00ff */
[----:B------:R-:W-:Y:S02]  /*0ae0*/  IMAD.MOV R10, RZ, RZ, -R10 ;  /* 0x000000ffff0a7224 */ /* 0x000fe400078e0a0a */
[----:B------:R-:W-:Y:S02]  /*0af0*/  IMAD.MOV R7, RZ, RZ, -R7 ;  /* 0x000000ffff077224 */ /* 0x000fe400078e0a07 */
[----:B------:R-:W-:Y:S02]  /*0b00*/  IMAD.U32 R16, RZ, RZ, UR15 ;  /* 0x0000000fff107e24 */ /* 0x000fe4000f8e00ff */
[C---:B------:R-:W-:Y:S02]  /*0b10*/  IMAD R15, R6.reuse, R10, R15 ;  /* 0x0000000a060f7224 */ /* 0x040fe400078e020f */
[----:B------:R-:W-:Y:S01]  /*0b20*/  IMAD.U32 R10, RZ, RZ, UR16 ;  /* 0x00000010ff0a7e24 */ /* 0x000fe2000f8e00ff */
[----:B------:R-:W-:Y:S01]  /*0b30*/  IABS R19, R16 ;  /* 0x0000001000137213 */ /* 0x000fe20000000000 */
[C---:B------:R-:W-:Y:S01]  /*0b40*/  IMAD R11, R6.reuse, R7, R11 ;  /* 0x00000007060b7224 */ /* 0x040fe200078e020b */
[----:B------:R-:W-:Y:S01]  /*0b50*/  ISETP.GT.U32.AND P4, PT, R6, R15, PT ;  /* 0x0000000f0600720c */ /* 0x000fe20003f84070 */
[----:B------:R-:W-:Y:S01]  /*0b60*/  IMAD.HI.U32 R7, R8, R17, RZ ;  /* 0x0000001108077227 */ /* 0x000fe200078e00ff */
[----:B------:R-:W-:-:S02]  /*0b70*/  IABS R21, R10 ;  /* 0x0000000a00157213 */ /* 0x000fc40000000000 */
[----:B------:R-:W-:Y:S01]  /*0b80*/  ISETP.GT.U32.AND P6, PT, R6, R11, PT ;  /* 0x0000000b0600720c */ /* 0x000fe20003fc4070 */
[----:B------:R-:W-:Y:S02]  /*0b90*/  IMAD.U32 R16, RZ, RZ, UR4 ;  /* 0x00000004ff107e24 */ /* 0x000fe4000f8e00ff */
[----:B------:R-:W-:Y:S02]  /*0ba0*/  IMAD.MOV R10, RZ, RZ, -R7 ;  /* 0x000000ffff0a7224 */ /* 0x000fe400078e0a07 */
[----:B------:R-:W-:Y:S01]  /*0bb0*/  IMAD.HI.U32 R7, R8, R19, RZ ;  /* 0x0000001308077227 */ /* 0x000fe200078e00ff */
[----:B------:R-:W-:-:S03]  /*0bc0*/  IABS R23, R16 ;  /* 0x0000001000177213 */ /* 0x000fc60000000000 */
[----:B------:R-:W-:Y:S02]  /*0bd0*/  IMAD R17, R6, R10, R17 ;  /* 0x0000000a06117224 */ /* 0x000fe400078e0211 */
[----:B------:R-:W-:Y:S02]  /*0be0*/  IMAD.MOV R10, RZ, RZ, -R7 ;  /* 0x000000ffff0a7224 */ /* 0x000fe400078e0a07 */
[----:B------:R-:W-:Y:S01]  /*0bf0*/  IMAD.HI.U32 R7, R8, R21, RZ ;  /* 0x0000001508077227 */ /* 0x000fe200078e00ff */
[----:B------:R-:W-:-:S03]  /*0c00*/  ISETP.GT.U32.AND P1, PT, R6, R17, PT ;  /* 0x000000110600720c */ /* 0x000fc60003f24070 */
[----:B------:R-:W-:Y:S02]  /*0c10*/  IMAD R19, R6, R10, R19 ;  /* 0x0000000a06137224 */ /* 0x000fe400078e0213 */
[----:B------:R-:W-:-:S03]  /*0c20*/  IMAD.HI.U32 R10, R8, R23, RZ ;  /* 0x00000017080a7227 */ /* 0x000fc600078e00ff */
[C---:B------:R-:W-:Y:S01]  /*0c30*/  ISETP.GT.U32.AND P5, PT, R6.reuse, R19, PT ;  /* 0x000000130600720c */ /* 0x040fe20003fa4070 */
[----:B------:R-:W-:Y:S02]  /*0c40*/  IMAD.MOV R7, RZ, RZ, -R7 ;  /* 0x000000ffff077224 */ /* 0x000fe400078e0a07 */
[----:B------:R-:W-:Y:S02]  /*0c50*/  IMAD.MOV R10, RZ, RZ, -R10 ;  /* 0x000000ffff0a7224 */ /* 0x000fe400078e0a0a */
[C---:B------:R-:W-:Y:S01]  /*0c60*/  IMAD R21, R6.reuse, R7, R21 ;  /* 0x0000000706157224 */ /* 0x040fe200078e0215 */
[----:B------:R-:W-:Y:S01]  /*0c70*/  SHF.R.S32.HI R7, RZ, 0x1f, R48 ;  /* 0x0000001fff077819 */ /* 0x000fe20000011430 */
[C---:B------:R-:W-:Y:S02]  /*0c80*/  IMAD R23, R6.reuse, R10, R23 ;  /* 0x0000000a06177224 */ /* 0x040fe400078e0217 */
[----:B------:R-:W-:Y:S01]  /*0c90*/  @!P3 IMAD.IADD R9, R9, 0x1, -R6 ;  /* 0x000000010909b824 */ /* 0x000fe200078e0a06 */
[----:B------:R-:W-:Y:S01]  /*0ca0*/  ISETP.GT.U32.AND P2, PT, R6, R21, PT ;  /* 0x000000150600720c */ /* 0x000fe20003f44070 */
[----:B------:R-:W-:Y:S01]  /*0cb0*/  IMAD.HI.U32 R8, R8, R25, RZ ;  /* 0x0000001908087227 */ /* 0x000fe200078e00ff */
[----:B------:R-:W-:-:S02]  /*0cc0*/  ISETP.GT.U32.AND P3, PT, R6, R23, PT ;  /* 0x000000170600720c */ /* 0x000fc40003f64070 */
[----:B------:R-:W-:Y:S01]  /*0cd0*/  LEA.HI R48, R7, R48, RZ, 0x5 ;  /* 0x0000003007307211 */ /* 0x000fe200078f28ff */
[----:B------:R-:W-:Y:S02]  /*0ce0*/  IMAD.MOV R8, RZ, RZ, -R8 ;  /* 0x000000ffff087224 */ /* 0x000fe400078e0a08 */
[----:B------:R-:W-:Y:S01]  /*0cf0*/  @!P0 IMAD.IADD R14, R14, 0x1, -R5 ;  /* 0x000000010e0e8824 */ /* 0x000fe200078e0a05 */
[----:B------:R-:W-:Y:S01]  /*0d00*/  SHF.R.S32.HI R48, RZ, 0x5, R48 ;  /* 0x00000005ff307819 */ /* 0x000fe20000011430 */
[C---:B------:R-:W-:Y:S02]  /*0d10*/  IMAD R25, R6.reuse, R8, R25 ;  /* 0x0000000806197224 */ /* 0x040fe400078e0219 */
[--C-:B------:R-:W-:Y:S01]  /*0d20*/  @!P4 IMAD.IADD R15, R15, 0x1, -R6.reuse ;  /* 0x000000010f0fc824 */ /* 0x100fe200078e0a06 */
[----:B------:R-:W-:Y:S01]  /*0d30*/  ISETP.GT.U32.AND P0, PT, R5, R14, PT ;  /* 0x0000000e0500720c */ /* 0x000fe20003f04070 */
[--C-:B------:R-:W-:Y:S01]  /*0d40*/  @!P6 IMAD.IADD R11, R11, 0x1, -R6.reuse ;  /* 0x000000010b0be824 */ /* 0x100fe200078e0a06 */
[C---:B------:R-:W-:Y:S01]  /*0d50*/  ISETP.GT.U32.AND P6, PT, R6.reuse, R25, PT ;  /* 0x000000190600720c */ /* 0x040fe20003fc4070 */
[--C-:B------:R-:W-:Y:S01]  /*0d60*/  @!P1 IMAD.IADD R17, R17, 0x1, -R6.reuse ;  /* 0x0000000111119824 */ /* 0x100fe200078e0a06 */
[C---:B------:R-:W-:Y:S01]  /*0d70*/  ISETP.GT.U32.AND P4, PT, R6.reuse, R9, PT ;  /* 0x000000090600720c */ /* 0x040fe20003f84070 */
[--C-:B------:R-:W-:Y:S01]  /*0d80*/  @!P2 IMAD.IADD R21, R21, 0x1, -R6.reuse ;  /* 0x000000011515a824 */ /* 0x100fe200078e0a06 */
[C---:B------:R-:W-:Y:S01]  /*0d90*/  ISETP.GT.U32.AND P2, PT, R6.reuse, R15, PT ;  /* 0x0000000f0600720c */ /* 0x040fe20003f44070 */
[--C-:B------:R-:W-:Y:S01]  /*0da0*/  @!P5 IMAD.IADD R19, R19, 0x1, -R6.reuse ;  /* 0x000000011313d824 */ /* 0x100fe200078e0a06 */
[C---:B------:R-:W-:Y:S01]  /*0db0*/  ISETP.GT.U32.AND P5, PT, R6.reuse, R11, PT ;  /* 0x0000000b0600720c */ /* 0x040fe20003fa4070 */
[----:B------:R-:W-:Y:S01]  /*0dc0*/  @!P3 IMAD.IADD R23, R23, 0x1, -R6 ;  /* 0x000000011717b824 */ /* 0x000fe200078e0a06 */
[----:B------:R-:W-:-:S02]  /*0dd0*/  ISETP.GT.U32.AND P3, PT, R6, R17, PT ;  /* 0x000000110600720c */ /* 0x000fc40003f64070 */
[----:B------:R-:W-:Y:S01]  /*0de0*/  ISETP.NE.AND P1, PT, R12, RZ, PT ;  /* 0x000000ff0c00720c */ /* 0x000fe20003f25270 */
[----:B------:R-:W-:Y:S01]  /*0df0*/  @!P0 IMAD.IADD R14, R14, 0x1, -R5 ;  /* 0x000000010e0e8824 */ /* 0x000fe200078e0a05 */
[----:B------:R-:W-:Y:S01]  /*0e00*/  ISETP.GE.AND P0, PT, R0, RZ, PT ;  /* 0x000000ff0000720c */ /* 0x000fe20003f06270 */
[--C-:B------:R-:W-:Y:S01]  /*0e10*/  @!P6 IMAD.IADD R25, R25, 0x1, -R6.reuse ;  /* 0x000000011919e824 */ /* 0x100fe200078e0a06 */
[C---:B------:R-:W-:Y:S01]  /*0e20*/  ISETP.GT.U32.AND P6, PT, R6.reuse, R23, PT ;  /* 0x000000170600720c */ /* 0x040fe20003fc4070 */
[--C-:B------:R-:W-:Y:S01]  /*0e30*/  @!P4 IMAD.IADD R9, R9, 0x1, -R6.reuse ;  /* 0x000000010909c824 */ /* 0x100fe200078e0a06 */
[C---:B------:R-:W-:Y:S01]  /*0e40*/  ISETP.GT.U32.AND P4, PT, R6.reuse, R19, PT ;  /* 0x000000130600720c */ /* 0x040fe20003f84070 */
[--C-:B------:R-:W-:Y:S01]  /*0e50*/  @!P2 IMAD.IADD R15, R15, 0x1, -R6.reuse ;  /* 0x000000010f0fa824 */ /* 0x100fe200078e0a06 */
[----:B------:R-:W-:Y:S01]  /*0e60*/  ISETP.LE.AND P2, PT, RZ, UR5, PT ;  /* 0x00000005ff007c0c */ /* 0x000fe2000bf43270 */
[--C-:B------:R-:W-:Y:S01]  /*0e70*/  @!P5 IMAD.IADD R11, R11, 0x1, -R6.reuse ;  /* 0x000000010b0bd824 */ /* 0x100fe200078e0a06 */
[----:B------:R-:W-:Y:S01]  /*0e80*/  ISETP.GT.U32.AND P5, PT, R6, R21, PT ;  /* 0x000000150600720c */ /* 0x000fe20003fa4070 */
[----:B------:R-:W-:Y:S01]  /*0e90*/  @!P3 IMAD.IADD R17, R17, 0x1, -R6 ;  /* 0x000000011111b824 */ /* 0x000fe200078e0a06 */
[----:B------:R-:W-:Y:S01]  /*0ea0*/  ISETP.LE.AND P3, PT, RZ, UR6, PT ;  /* 0x00000006ff007c0c */ /* 0x000fe2000bf63270 */
[----:B------:R-:W-:Y:S01]  /*0eb0*/  IMAD.SHL.U32 R5, R2, 0x20, RZ ;  /* 0x0000002002057824 */ /* 0x000fe200078e00ff */
[----:B------:R-:W-:Y:S01]  /*0ec0*/  ULDC UR5, c[0x0][0x234] ;  /* 0x00008d0000057ab9 */ /* 0x000fe20000000800 */
[----:B------:R-:W-:Y:S01]  /*0ed0*/  @!P0 IMAD.MOV R14, RZ, RZ, -R14 ;  /* 0x000000ffff0e8224 */ /* 0x000fe200078e0a0e */
[----:B------:R-:W-:Y:S01]  /*0ee0*/  ISETP.GT.U32.AND P0, PT, R6, R25, PT ;  /* 0x000000190600720c */ /* 0x000fe20003f04070 */
[--C-:B------:R-:W-:Y:S01]  /*0ef0*/  @!P6 IMAD.IADD R23, R23, 0x1, -R6.reuse ;  /* 0x000000011717e824 */ /* 0x100fe200078e0a06 */
[----:B------:R-:W-:Y:S01]  /*0f00*/  @!P1 LOP3.LUT R14, RZ, R12, RZ, 0x33, !PT ;  /* 0x0000000cff0e9212 */ /* 0x000fe200078e33ff */
[--C-:B------:R-:W-:Y:S01]  /*0f10*/  @!P4 IMAD.IADD R19, R19, 0x1, -R6.reuse ;  /* 0x000000011313c824 */ /* 0x100fe200078e0a06 */
[----:B------:R-:W-:Y:S01]  /*0f20*/  ISETP.LE.AND P6, PT, RZ, UR14, PT ;  /* 0x0000000eff007c0c */ /* 0x000fe2000bfc3270 */
[----:B------:R-:W-:Y:S01]  /*0f30*/  @!P2 IMAD.MOV R9, RZ, RZ, -R9 ;  /* 0x000000ffff09a224 */ /* 0x000fe200078e0a09 */
[----:B------:R-:W-:Y:S01]  /*0f40*/  ISETP.LE.AND P2, PT, RZ, UR16, PT ;  /* 0x00000010ff007c0c */ /* 0x000fe2000bf43270 */
[--C-:B------:R-:W-:Y:S01]  /*0f50*/  @!P5 IMAD.IADD R21, R21, 0x1, -R6.reuse ;  /* 0x000000011515d824 */ /* 0x100fe200078e0a06 */
[----:B------:R-:W-:Y:S01]  /*0f60*/  ISETP.LE.AND P1, PT, RZ, UR7, PT ;  /* 0x00000007ff007c0c */ /* 0x000fe2000bf23270 */
[----:B------:R-:W-:Y:S01]  /*0f70*/  @!P3 IMAD.MOV R11, RZ, RZ, -R11 ;  /* 0x000000ffff0bb224 */ /* 0x000fe200078e0a0b */
[----:B------:R-:W-:Y:S01]  /*0f80*/  ISETP.LE.AND P5, PT, RZ, UR15, PT ;  /* 0x0000000fff007c0c */ /* 0x000fe2000bfa3270 */
[----:B------:R-:W-:Y:S01]  /*0f90*/  ULDC.64 UR14, c[0x0][0x218] ;  /* 0x00008600000e7ab9 */ /* 0x000fe20000000a00 */
[----:B------:R-:W-:Y:S01]  /*0fa0*/  ISETP.LE.AND P3, PT, RZ, UR4, PT ;  /* 0x00000004ff007c0c */ /* 0x000fe2000bf63270 */
[----:B------:R-:W-:Y:S01]  /*0fb0*/  @!P0 IMAD.IADD R25, R25, 0x1, -R6 ;  /* 0x0000000119198824 */ /* 0x000fe200078e0a06 */
[----:B------:R-:W-:Y:S01]  /*0fc0*/  ISETP.LE.AND P4, PT, RZ, UR17, PT ;  /* 0x00000011ff007c0c */ /* 0x000fe2000bf83270 */
[----:B------:R-:W-:Y:S01]  /*0fd0*/  ULDC UR4, c[0x0][0x240] ;  /* 0x0000900000047ab9 */ /* 0x000fe20000000800 */
[----:B------:R-:W-:Y:S01]  /*0fe0*/  ISETP.NE.AND P0, PT, R13, RZ, PT ;  /* 0x000000ff0d00720c */ /* 0x000fe20003f05270 */
[----:B------:R-:W-:Y:S01]  /*0ff0*/  @!P6 IMAD.MOV R17, RZ, RZ, -R17 ;  /* 0x000000ffff11e224 */ /* 0x000fe200078e0a11 */
[----:B------:R-:W-:Y:S01]  /*1000*/  LOP3.LUT R6, RZ, R13, RZ, 0x33, !PT ;  /* 0x0000000dff067212 */ /* 0x000fe200078e33ff */
[----:B------:R-:W-:Y:S01]  /*1010*/  @!P2 IMAD.MOV R21, RZ, RZ, -R21 ;  /* 0x000000ffff15a224 */ /* 0x000fe200078e0a15 */
[----:B------:R-:W-:Y:S01]  /*1020*/  LOP3.LUT R50, R5, 0x760, RZ, 0xc0, !PT ;  /* 0x0000076005327812 */ /* 0x000fe200078ec0ff */
[----:B------:R-:W-:Y:S01]  /*1030*/  @!P1 IMAD.MOV R15, RZ, RZ, -R15 ;  /* 0x000000ffff0f9224 */ /* 0x000fe200078e0a0f */
[C---:B------:R-:W-:Y:S01]  /*1040*/  SEL R9, R6.reuse, R9, !P0 ;  /* 0x0000000906097207 */ /* 0x040fe20004000000 */
[----:B------:R-:W-:Y:S01]  /*1050*/  @!P5 IMAD.MOV R19, RZ, RZ, -R19 ;  /* 0x000000ffff13d224 */ /* 0x000fe200078e0a13 */
[C---:B------:R-:W-:Y:S01]  /*1060*/  SEL R11, R6.reuse, R11, !P0 ;  /* 0x0000000b060b7207 */ /* 0x040fe20004000000 */
[----:B------:R-:W-:Y:S01]  /*1070*/  @!P3 IMAD.MOV R23, RZ, RZ, -R23 ;  /* 0x000000ffff17b224 */ /* 0x000fe200078e0a17 */
[C---:B------:R-:W-:Y:S01]  /*1080*/  SEL R17, R6.reuse, R17, !P0 ;  /* 0x0000001106117207 */ /* 0x040fe20004000000 */
[----:B------:R-:W-:Y:S01]  /*1090*/  @!P4 IMAD.MOV R25, RZ, RZ, -R25 ;  /* 0x000000ffff19c224 */ /* 0x000fe200078e0a19 */
[C---:B------:R-:W-:Y:S01]  /*10a0*/  SEL R21, R6.reuse, R21, !P0 ;  /* 0x0000001506157207 */ /* 0x040fe20004000000 */
[----:B------:R-:W-:Y:S01]  /*10b0*/  IMAD R9, R9, UR4, RZ ;  /* 0x0000000409097c24 */ /* 0x000fe2000f8e02ff */
[C---:B------:R-:W-:Y:S01]  /*10c0*/  SEL R15, R6.reuse, R15, !P0 ;  /* 0x0000000f060f7207 */ /* 0x040fe20004000000 */
[----:B------:R-:W-:Y:S01]  /*10d0*/  IMAD R11, R11, UR4, RZ ;  /* 0x000000040b0b7c24 */ /* 0x000fe2000f8e02ff */
[C---:B------:R-:W-:Y:S01]  /*10e0*/  SEL R19, R6.reuse, R19, !P0 ;  /* 0x0000001306137207 */ /* 0x040fe20004000000 */
[----:B------:R-:W-:Y:S01]  /*10f0*/  IMAD R10, R17, UR4, RZ ;  /* 0x00000004110a7c24 */ /* 0x000fe2000f8e02ff */
[C---:B------:R-:W-:Y:S01]  /*1100*/  SEL R23, R6.reuse, R23, !P0 ;  /* 0x0000001706177207 */ /* 0x040fe20004000000 */
[----:B------:R-:W-:Y:S01]  /*1110*/  IMAD R21, R21, UR4, RZ ;  /* 0x0000000415157c24 */ /* 0x000fe2000f8e02ff */
[----:B------:R-:W-:Y:S01]  /*1120*/  SEL R6, R6, R25, !P0 ;  /* 0x0000001906067207 */ /* 0x000fe20004000000 */
[----:B------:R-:W-:Y:S01]  /*1130*/  IMAD R24, R14, UR5, RZ ;  /* 0x000000050e187c24 */ /* 0x000fe2000f8e02ff */
[----:B------:R-:W-:Y:S01]  /*1140*/  SHF.R.S32.HI R13, RZ, 0x1f, R9 ;  /* 0x0000001fff0d7819 */ /* 0x000fe20000011409 */
[----:B------:R-:W-:Y:S01]  /*1150*/  IMAD R19, R19, UR4, RZ ;  /* 0x0000000413137c24 */ /* 0x000fe2000f8e02ff */
[----:B------:R-:W-:Y:S01]  /*1160*/  IADD3 R7, P6, R11, UR14, RZ ;  /* 0x0000000e0b077c10 */ /* 0x000fe2000ffde0ff */
[----:B------:R-:W-:Y:S01]  /*1170*/  IMAD R23, R23, UR4, RZ ;  /* 0x0000000417177c24 */ /* 0x000fe2000f8e02ff */
[----:B------:R-:W-:Y:S01]  /*1180*/  SHF.R.S32.HI R18, RZ, 0x1f, R10 ;  /* 0x0000001fff127819 */ /* 0x000fe2000001140a */
[----:B------:R-:W-:Y:S01]  /*1190*/  IMAD R14, R6, UR4, RZ ;  /* 0x00000004060e7c24 */ /* 0x000fe2000f8e02ff */
[----:B------:R-:W-:Y:S01]  /*11a0*/  IADD3 R6, P0, R9, UR14, RZ ;  /* 0x0000000e09067c10 */ /* 0x000fe2000ff1e0ff */
[----:B------:R-:W-:Y:S01]  /*11b0*/  IMAD R8, R15, UR4, RZ ;  /* 0x000000040f087c24 */ /* 0x000fe2000f8e02ff */
[----:B------:R-:W-:Y:S01]  /*11c0*/  SHF.R.S32.HI R15, RZ, 0x1f, R11 ;  /* 0x0000001fff0f7819 */ /* 0x000fe2000001140b */
[----:B------:R-:W-:Y:S01]  /*11d0*/  ULDC.64 UR6, c[0x0][0x210] ;  /* 0x0000840000067ab9 */ /* 0x000fe20000000a00 */
[----:B------:R-:W-:Y:S01]  /*11e0*/  IADD3 R9, P4, R10, UR14, RZ ;  /* 0x0000000e0a097c10 */ /* 0x000fe2000ff9e0ff */
[----:B------:R-:W-:Y:S01]  /*11f0*/  ULDC UR5, c[0x0][0x23c] ;  /* 0x00008f0000057ab9 */ /* 0x000fe20000000800 */
[----:B------:R-:W-:Y:S01]  /*1200*/  SHF.R.S32.HI R22, RZ, 0x1f, R21 ;  /* 0x0000001fff167819 */ /* 0x000fe20000011415 */
[----:B------:R-:W-:Y:S01]  /*1210*/  UIADD3 UR4, UR8, 0x1000, URZ ;  /* 0x0000100008047890 */ /* 0x000fe2000fffe03f */
[----:B------:R-:W-:Y:S01]  /*1220*/  IADD3 R11, P2, R21, UR14, RZ ;  /* 0x0000000e150b7c10 */ /* 0x000fe2000ff5e0ff */
[----:B------:R-:W-:Y:S01]  /*1230*/  IMAD R41, R40, UR5, RZ ;  /* 0x0000000528297c24 */ /* 0x000fe2000f8e02ff */
[----:B------:R-:W-:Y:S01]  /*1240*/  LOP3.LUT R50, R50, 0x90, R27, 0xf8, !PT ;  /* 0x0000009032327812 */ /* 0x000fe200078ef81b */
[----:B------:R-:W-:Y:S01]  /*1250*/  USHF.R.U32.HI UR4, URZ, 0x4, UR4 ;  /* 0x000000043f047899 */ /* 0x000fe20008011604 */
[----:B------:R-:W-:-:S02]  /*1260*/  SHF.R.S32.HI R20, RZ, 0x1f, R19 ;  /* 0x0000001fff147819 */ /* 0x000fc40000011413 */
[----:B------:R-:W-:Y:S02]  /*1270*/  CS2R R26, SRZ ;  /* 0x00000000001a7805 */ /* 0x000fe4000001ff00 */
[----:B------:R-:W-:Y:S01]  /*1280*/  IADD3 R10, P3, R19, UR14, RZ ;  /* 0x0000000e130a7c10 */ /* 0x000fe2000ff7e0ff */
[----:B------:R-:W-:Y:S01]  /*1290*/  USGXT.U32 UR4, UR4, 0xe ;  /* 0x0000000e0404789a */ /* 0x000fe20008000000 */
[----:B------:R-:W-:Y:S02]  /*12a0*/  SHF.R.S32.HI R21, RZ, 0x1f, R23 ;  /* 0x0000001fff157819 */ /* 0x000fe40000011417 */
[----:B------:R-:W-:Y:S02]  /*12b0*/  IADD3 R12, P1, R23, UR14, RZ ;  /* 0x0000000e170c7c10 */ /* 0x000fe4000ff3e0ff */
[----:B------:R-:W-:Y:S02]  /*12c0*/  SHF.R.S32.HI R23, RZ, 0x1f, R14 ;  /* 0x0000001fff177819 */ /* 0x000fe4000001140e */
[----:B------:R-:W-:-:S02]  /*12d0*/  IADD3.X R13, R13, UR15, RZ, P0, !PT ;  /* 0x0000000f0d0d7c10 */ /* 0x000fc400087fe4ff */
[----:B------:R-:W-:Y:S02]  /*12e0*/  IADD3 R14, P0, R14, UR14, RZ ;  /* 0x0000000e0e0e7c10 */ /* 0x000fe4000ff1e0ff */
[----:B------:R-:W-:Y:S02]  /*12f0*/  IADD3.X R15, R15, UR15, RZ, P6, !PT ;  /* 0x0000000f0f0f7c10 */ /* 0x000fe4000b7fe4ff */
[----:B------:R-:W-:Y:S02]  /*1300*/  IADD3 R16, P6, R24, UR6, RZ ;  /* 0x0000000618107c10 */ /* 0x000fe4000ffde0ff */
[----:B------:R-:W-:Y:S02]  /*1310*/  IADD3.X R19, R20, UR15, RZ, P3, !PT ;  /* 0x0000000f14137c10 */ /* 0x000fe40009ffe4ff */
[----:B------:R-:W-:Y:S02]  /*1320*/  LOP3.LUT R47, R50, R63, RZ, 0xfc, !PT ;  /* 0x0000003f322f7212 */ /* 0x000fe400078efcff */
[----:B------:R-:W-:-:S02]  /*1330*/  SHF.R.S32.HI R17, RZ, 0x1f, R8 ;  /* 0x0000001fff117819 */ /* 0x000fc40000011408 */
[----:B------:R-:W-:Y:S02]  /*1340*/  IADD3.X R20, R22, UR15, RZ, P2, !PT ;  /* 0x0000000f16147c10 */ /* 0x000fe400097fe4ff */
[----:B------:R-:W-:Y:S01]  /*1350*/  IADD3 R8, P5, R8, UR14, RZ ;  /* 0x0000000e08087c10 */ /* 0x000fe2000ffbe0ff */
[----:B------:R-:W-:Y:S01]  /*1360*/  USHF.L.U32 UR14, UR5, 0x5, URZ ;  /* 0x00000005050e7899 */ /* 0x000fe2000800063f */
[----:B------:R-:W-:Y:S02]  /*1370*/  IADD3.X R22, R23, UR15, RZ, P0, !PT ;  /* 0x0000000f17167c10 */ /* 0x000fe400087fe4ff */
[----:B------:R-:W-:Y:S02]  /*1380*/  LEA.HI.X.SX32 R23, R24, UR7, 0x1, P6 ;  /* 0x0000000718177c11 */ /* 0x000fe4000b0f0eff */
[----:B------:R-:W-:Y:S02]  /*1390*/  CS2R R24, SRZ ;  /* 0x0000000000187805 */ /* 0x000fe4000001ff00 */
[----:B------:R-:W-:-:S02]  /*13a0*/  SHF.R.S32.HI R50, RZ, 0x1f, R41 ;  /* 0x0000001fff327819 */ /* 0x000fc40000011429 */
[----:B------:R-:W-:Y:S02]  /*13b0*/  LOP3.LUT R51, R47, 0x10, RZ, 0x3c, !PT ;  /* 0x000000102f337812 */ /* 0x000fe400078e3cff */
[----:B------:R-:W-:Y:S02]  /*13c0*/  IADD3.X R17, R17, UR15, RZ, P5, !PT ;  /* 0x0000000f11117c10 */ /* 0x000fe4000affe4ff */
[----:B------:R-:W-:Y:S02]  /*13d0*/  IADD3.X R18, R18, UR15, RZ, P4, !PT ;  /* 0x0000000f12127c10 */ /* 0x000fe4000a7fe4ff */
[----:B------:R-:W-:Y:S01]  /*13e0*/  IADD3.X R21, R21, UR15, RZ, P1, !PT ;  /* 0x0000000f15157c10 */ /* 0x000fe20008ffe4ff */
[----:B------:R-:W-:-:S12]  /*13f0*/  USHF.R.S32.HI UR15, URZ, 0x1f, UR14 ;  /* 0x0000001f3f0f7899 */ /* 0x000fd8000801140e */
.L_x_2:
[----:B------:R-:W-:Y:S02]  /*1400*/  ISETP.GE.AND P0, PT, R63, UR12, PT ;  /* 0x0000000c3f007c0c */ /* 0x000fe4000bf06270 */
[C---:B0-----:R-:W-:Y:S02]  /*1410*/  IADD3 R54, P1, R45.reuse, R16, RZ ;  /* 0x000000102d367210 */ /* 0x041fe40007f3e0ff */
[----:B------:R-:W-:Y:S02]  /*1420*/  PRMT R66, RZ, 0x7610, R66 ;  /* 0x00007610ff427816 */ /* 0x000fe40000000042 */
[----:B------:R-:W-:Y:S02]  /*1430*/  LEA.HI.X.SX32 R55, R45, R23, 0x1, P1 ;  /* 0x000000172d377211 */ /* 0x000fe400008f0eff */
[----:B------:R-:W-:-:S05]  /*1440*/  ISETP.GE.AND P1, PT, R62, UR12, PT ;  /* 0x0000000c3e007c0c */ /* 0x000fca000bf26270 */
[----:B------:R0:W2:Y:S01]  /*1450*/  @!P0 LDG.E.U8 R66, desc[UR10][R54.64] ;  /* 0x0000000a36428981 */ /* 0x0000a2000c1e1100 */
[CC--:B------:R-:W-:Y:S02]  /*1460*/  IADD3 R56, P0, R44.reuse, R16.reuse, RZ ;  /* 0x000000102c387210 */ /* 0x0c0fe40007f1e0ff */
[----:B------:R-:W-:Y:S02]  /*1470*/  PRMT R64, RZ, 0x7610, R64 ;  /* 0x00007610ff407816 */ /* 0x000fe40000000040 */
[----:B------:R-:W-:Y:S02]  /*1480*/  LEA.HI.X.SX32 R57, R44, R23, 0x1, P0 ;  /* 0x000000172c397211 */ /* 0x000fe400000f0eff */
[----:B------:R-:W-:Y:S02]  /*1490*/  ISETP.GE.AND P2, PT, R4, UR12, PT ;  /* 0x0000000c04007c0c */ /* 0x000fe4000bf46270 */
[----:B------:R-:W-:Y:S01]  /*14a0*/  ISETP.GE.AND P3, PT, R3, UR12, PT ;  /* 0x0000000c03007c0c */ /* 0x000fe2000bf66270 */
[----:B------:R1:W3:Y:S01]  /*14b0*/  @!P1 LDG.E.U8 R64, desc[UR10][R56.64] ;  /* 0x0000000a38409981 */ /* 0x0002e2000c1e1100 */
[----:B------:R-:W-:-:S02]  /*14c0*/  IADD3 R58, P0, R46, R16, RZ ;  /* 0x000000102e3a7210 */ /* 0x000fc40007f1e0ff */
[C---:B------:R-:W-:Y:S02]  /*14d0*/  IADD3 R60, P1, R43.reuse, R16, RZ ;  /* 0x000000102b3c7210 */ /* 0x040fe40007f3e0ff */
[----:B------:R-:W-:Y:S02]  /*14e0*/  PRMT R52, RZ, 0x7610, R52 ;  /* 0x00007610ff347816 */ /* 0x000fe40000000034 */
[----:B0-----:R-:W-:Y:S02]  /*14f0*/  PRMT R54, RZ, 0x7610, R54 ;  /* 0x00007610ff367816 */ /* 0x001fe40000000036 */
[-C--:B------:R-:W-:Y:S02]  /*1500*/  LEA.HI.X.SX32 R59, R46, R23.reuse, 0x1, P0 ;  /* 0x000000172e3b7211 */ /* 0x080fe400000f0eff */
[----:B------:R-:W-:-:S03]  /*1510*/  LEA.HI.X.SX32 R61, R43, R23, 0x1, P1 ;  /* 0x000000172b3d7211 */ /* 0x000fc600008f0eff */
[----:B------:R0:W4:Y:S01]  /*1520*/  @!P2 LDG.E.U8 R52, desc[UR10][R58.64] ;  /* 0x0000000a3a34a981 */ /* 0x000122000c1e1100 */
[C---:B------:R-:W-:Y:S02]  /*1530*/  IADD3 R68, P1, R41.reuse, R7, RZ ;  /* 0x0000000729447210 */ /* 0x040fe40007f3e0ff */
[----:B------:R-:W-:Y:S01]  /*1540*/  ISETP.GE.AND P0, PT, R40, UR12, PT ;  /* 0x0000000c28007c0c */ /* 0x000fe2000bf06270 */
[----:B------:R5:W4:Y:S01]  /*1550*/  @!P3 LDG.E.U8 R54, desc[UR10][R60.64] ;  /* 0x0000000a3c36b981 */ /* 0x000b22000c1e1100 */
[----:B-1----:R-:W-:Y:S01]  /*1560*/  PRMT R56, RZ, 0x7610, R56 ;  /* 0x00007610ff387816 */ /* 0x002fe20000000038 */
[C---:B------:R-:W-:Y:S01]  /*1570*/  IMAD.X R69, R50.reuse, 0x1, R15, P1 ;  /* 0x0000000132457824 */ /* 0x040fe200008e060f */
[C---:B------:R-:W-:Y:S01]  /*1580*/  IADD3 R70, P1, R41.reuse, R8, RZ ;  /* 0x0000000829467210 */ /* 0x040fe20007f3e0ff */
[----:B------:R-:W-:Y:S04]  /*1590*/  BAR.SYNC.DEFER_BLOCKING 0x0 ;  /* 0x0000000000007b1d */ /* 0x000fe80000010000 */
[----:B------:R-:W-:Y:S01]  /*15a0*/  IMAD.X R71, R50, 0x1, R17, P1 ;  /* 0x0000000132477824 */ /* 0x000fe200008e0611 */
[----:B------:R-:W-:-:S05]  /*15b0*/  IADD3 R72, P1, R41, R9, RZ ;  /* 0x0000000929487210 */ /* 0x000fca0007f3e0ff */
[----:B------:R-:W-:Y:S01]  /*15c0*/  IMAD.X R73, R50, 0x1, R18, P1 ;  /* 0x0000000132497824 */ /* 0x000fe200008e0612 */
[----:B------:R-:W-:Y:S02]  /*15d0*/  IADD3 R74, P1, R41, R10, RZ ;  /* 0x0000000a294a7210 */ /* 0x000fe40007f3e0ff */
[----:B0-----:R-:W-:-:S03]  /*15e0*/  PRMT R58, RZ, 0x7610, R58 ;  /* 0x00007610ff3a7816 */ /* 0x001fc6000000003a */
[----:B------:R-:W-:Y:S01]  /*15f0*/  IMAD.X R75, R50, 0x1, R19, P1 ;  /* 0x00000001324b7824 */ /* 0x000fe200008e0613 */
[----:B-----5:R-:W-:Y:S01]  /*1600*/  PRMT R60, RZ, 0x7610, R60 ;  /* 0x00007610ff3c7816 */ /* 0x020fe2000000003c */
[----:B------:R0:W5:Y:S04]  /*1610*/  @!P0 LDG.E.U8 R56, desc[UR10][R68.64] ;  /* 0x0000000a44388981 */ /* 0x000168000c1e1100 */
[----:B------:R1:W5:Y:S01]  /*1620*/  @!P0 LDG.E.U8 R58, desc[UR10][R70.64] ;  /* 0x0000000a463a8981 */ /* 0x000362000c1e1100 */
[----:B------:R-:W-:-:S03]  /*1630*/  PRMT R55, RZ, 0x7610, R55 ;  /* 0x00007610ff377816 */ /* 0x000fc60000000037 */
[----:B------:R1:W5:Y:S01]  /*1640*/  @!P0 LDG.E.U8 R60, desc[UR10][R72.64] ;  /* 0x0000000a483c8981 */ /* 0x000362000c1e1100 */
[----:B------:R-:W-:Y:S02]  /*1650*/  PRMT R53, RZ, 0x7610, R53 ;  /* 0x00007610ff357816 */ /* 0x000fe40000000035 */
[C---:B0-----:R-:W-:Y:S02]  /*1660*/  IADD3 R68, P1, R41.reuse, R11, RZ ;  /* 0x0000000b29447210 */ /* 0x041fe40007f3e0ff */
[----:B------:R-:W-:Y:S02]  /*1670*/  PRMT R57, RZ, 0x7610, R57 ;  /* 0x00007610ff397816 */ /* 0x000fe40000000039 */
[----:B------:R-:W-:Y:S01]  /*1680*/  PRMT R59, RZ, 0x7610, R59 ;  /* 0x00007610ff3b7816 */ /* 0x000fe2000000003b */
[C---:B------:R-:W-:Y:S01]  /*1690*/  IMAD.X R69, R50.reuse, 0x1, R20, P1 ;  /* 0x0000000132457824 */ /* 0x040fe200008e0614 */
[C---:B-1----:R-:W-:Y:S01]  /*16a0*/  IADD3 R70, P1, R41.reuse, R12, RZ ;  /* 0x0000000c29467210 */ /* 0x042fe20007f3e0ff */
[----:B------:R-:W5:Y:S04]  /*16b0*/  @!P0 LDG.E.U8 R53, desc[UR10][R74.64] ;  /* 0x0000000a4a358981 */ /* 0x000f68000c1e1100 */
[C---:B------:R-:W-:Y:S01]  /*16c0*/  IMAD.X R71, R50.reuse, 0x1, R21, P1 ;  /* 0x0000000132477824 */ /* 0x040fe200008e0615 */
[C---:B------:R-:W-:Y:S01]  /*16d0*/  IADD3 R72, P1, R41.reuse, R14, RZ ;  /* 0x0000000e29487210 */ /* 0x040fe20007f3e0ff */
[----:B------:R0:W5:Y:S04]  /*16e0*/  @!P0 LDG.E.U8 R55, desc[UR10][R68.64] ;  /* 0x0000000a44378981 */ /* 0x000168000c1e1100 */
[----:B------:R-:W-:Y:S01]  /*16f0*/  IMAD.X R73, R50, 0x1, R22, P1 ;  /* 0x0000000132497824 */ /* 0x000fe200008e0616 */
[----:B------:R-:W-:Y:S01]  /*1700*/  PRMT R61, RZ, 0x7610, R61 ;  /* 0x00007610ff3d7816 */ /* 0x000fe2000000003d */
[----:B------:R-:W5:Y:S01]  /*1710*/  @!P0 LDG.E.U8 R57, desc[UR10][R70.64] ;  /* 0x0000000a46398981 */ /* 0x000f62000c1e1100 */
[----:B0-----:R-:W-:-:S03]  /*1720*/  IADD3 R68, P1, R41, R6, RZ ;  /* 0x0000000629447210 */ /* 0x001fc60007f3e0ff */
[----:B------:R-:W5:Y:S02]  /*1730*/  @!P0 LDG.E.U8 R59, desc[UR10][R72.64] ;  /* 0x0000000a483b8981 */ /* 0x000f64000c1e1100 */
[----:B------:R-:W-:-:S05]  /*1740*/  IMAD.X R69, R50, 0x1, R13, P1 ;  /* 0x0000000132457824 */ /* 0x000fca00008e060d */
[----:B------:R-:W5:Y:S01]  /*1750*/  @!P0 LDG.E.U8 R61, desc[UR10][R68.64] ;  /* 0x0000000a443d8981 */ /* 0x000f62000c1e1100 */
[----:B------:R-:W-:-:S04]  /*1760*/  USHF.L.U32 UR5, UR13, 0x4, URZ ;  /* 0x000000040d057899 */ /* 0x000fc8000800063f */
[----:B------:R-:W-:-:S04]  /*1770*/  ULOP3.LUT UR5, UR5, 0xc0, URZ, 0xc0, !UPT ;  /* 0x000000c005057892 */ /* 0x000fc8000f8ec03f */
[----:B------:R-:W-:-:S04]  /*1780*/  ULEA.HI UR5, UR8, UR5, URZ, 0x1c ;  /* 0x0000000508057291 */ /* 0x000fc8000f8fe03f */
[----:B------:R-:W-:Y:S01]  /*1790*/  ULOP3.LUT UR6, UR5, 0x3fff, URZ, 0xc0, !UPT ;  /* 0x00003fff05067892 */ /* 0x000fe2000f8ec03f */
[----:B------:R-:W-:Y:S02]  /*17a0*/  UMOV UR7, 0xc0000010 ;  /* 0xc000001000077882 */ /* 0x000fe40000000000 */
[----:B------:R-:W-:Y:S01]  /*17b0*/  UMOV UR5, 0xc0000010 ;  /* 0xc000001000057882 */ /* 0x000fe20000000000 */
[----:B------:R-:W-:Y:S01]  /*17c0*/  VIADD R48, R48, 0xffffffff ;  /* 0xffffffff30307836 */ /* 0x000fe20000000000 */
[----:B------:R-:W-:-:S04]  /*17d0*/  IADD3 R8, P0, R8, UR14, RZ ;  /* 0x0000000e08087c10 */ /* 0x000fc8000ff1e0ff */
[----:B------:R-:W-:Y:S02]  /*17e0*/  IADD3.X R17, R17, UR15, RZ, P0, !PT ;  /* 0x0000000f11117c10 */ /* 0x000fe400087fe4ff */
[----:B------:R-:W-:Y:S02]  /*17f0*/  ISETP.NE.U32.AND P0, PT, R48, RZ, PT ;  /* 0x000000ff3000720c */ /* 0x000fe40003f05070 */
[----:B------:R-:W-:Y:S02]  /*1800*/  IADD3 R6, P5, R6, UR14, RZ ;  /* 0x0000000e06067c10 */ /* 0x000fe4000ffbe0ff */
[----:B------:R-:W-:Y:S02]  /*1810*/  IADD3 R7, P6, R7, UR14, RZ ;  /* 0x0000000e07077c10 */ /* 0x000fe4000ffde0ff */
[----:B------:R-:W-:Y:S02]  /*1820*/  IADD3.X R13, R13, UR15, RZ, P5, !PT ;  /* 0x0000000f0d0d7c10 */ /* 0x000fe4000affe4ff */
[----:B------:R-:W-:-:S02]  /*1830*/  IADD3 R9, P1, R9, UR14, RZ ;  /* 0x0000000e09097c10 */ /* 0x000fc4000ff3e0ff */
[----:B------:R-:W-:Y:S02]  /*1840*/  IADD3 R10, P2, R10, UR14, RZ ;  /* 0x0000000e0a0a7c10 */ /* 0x000fe4000ff5e0ff */
[----:B------:R-:W-:Y:S02]  /*1850*/  IADD3 R11, P3, R11, UR14, RZ ;  /* 0x0000000e0b0b7c10 */ /* 0x000fe4000ff7e0ff */
[----:B------:R-:W-:Y:S02]  /*1860*/  IADD3 R12, P4, R12, UR14, RZ ;  /* 0x0000000e0c0c7c10 */ /* 0x000fe4000ff9e0ff */
[----:B------:R-:W-:Y:S02]  /*1870*/  IADD3 R14, P5, R14, UR14, RZ ;  /* 0x0000000e0e0e7c10 */ /* 0x000fe4000ffbe0ff */
[----:B------:R-:W-:Y:S01]  /*1880*/  IADD3.X R15, R15, UR15, RZ, P6, !PT ;  /* 0x0000000f0f0f7c10 */ /* 0x000fe2000b7fe4ff */
[----:B------:R-:W-:Y:S01]  /*1890*/  UIADD3 UR12, UR12, -0x20, URZ ;  /* 0xffffffe00c0c7890 */ /* 0x000fe2000fffe03f */
[----:B------:R-:W-:-:S02]  /*18a0*/  IADD3 R16, P6, R42, R16, RZ ;  /* 0x000000102a107210 */ /* 0x000fc40007fde0ff */
[----:B------:R-:W-:Y:S02]  /*18b0*/  IADD3.X R18, R18, UR15, RZ, P1, !PT ;  /* 0x0000000f12127c10 */ /* 0x000fe40008ffe4ff */
[----:B------:R-:W-:Y:S02]  /*18c0*/  IADD3.X R19, R19, UR15, RZ, P2, !PT ;  /* 0x0000000f13137c10 */ /* 0x000fe400097fe4ff */
[----:B------:R-:W-:Y:S02]  /*18d0*/  IADD3.X R20, R20, UR15, RZ, P3, !PT ;  /* 0x0000000f14147c10 */ /* 0x000fe40009ffe4ff */
[----:B------:R-:W-:Y:S02]  /*18e0*/  IADD3.X R21, R21, UR15, RZ, P4, !PT ;  /* 0x0000000f15157c10 */ /* 0x000fe4000a7fe4ff */
[----:B------:R-:W-:Y:S02]  /*18f0*/  IADD3.X R22, R22, UR15, RZ, P5, !PT ;  /* 0x0000000f16167c10 */ /* 0x000fe4000affe4ff */
[----:B------:R-:W-:Y:S01]  /*1900*/  LEA.HI.X.SX32 R23, R42, R23, 0x1, P6 ;  /* 0x000000172a177211 */ /* 0x000fe200030f0eff */
[----:B--2---:R0:W-:Y:S04]  /*1910*/  STS.U8 [R47+UR8+0x1000], R66 ;  /* 0x001000422f007988 */ /* 0x0041e80008000008 */
[----:B---3--:R0:W-:Y:S04]  /*1920*/  STS.U8 [R47+UR8+0x1008], R64 ;  /* 0x001008402f007988 */ /* 0x0081e80008000008 */
[----:B----4-:R0:W-:Y:S04]  /*1930*/  STS.U8 [R51+UR8+0x1000], R52 ;  /* 0x0010003433007988 */ /* 0x0101e80008000008 */
[----:B------:R0:W-:Y:S04]  /*1940*/  STS.U8 [R51+UR8+0x1008], R54 ;  /* 0x0010083633007988 */ /* 0x0001e80008000008 */
[----:B-----5:R0:W-:Y:S04]  /*1950*/  STS.U8 [R49+UR8+0xc00], R56 ;  /* 0x000c003831007988 */ /* 0x0201e80008000008 */
[----:B------:R0:W-:Y:S04]  /*1960*/  STS.U8 [R49+UR8+0xa00], R58 ;  /* 0x000a003a31007988 */ /* 0x0001e80008000008 */
[----:B------:R0:W-:Y:S04]  /*1970*/  STS.U8 [R49+UR8+0x800], R60 ;  /* 0x0008003c31007988 */ /* 0x0001e80008000008 */
[----:B------:R0:W-:Y:S04]  /*1980*/  STS.U8 [R49+UR8+0x600], R53 ;  /* 0x0006003531007988 */ /* 0x0001e80008000008 */
[----:B------:R0:W-:Y:S04]  /*1990*/  STS.U8 [R49+UR8+0x400], R55 ;  /* 0x0004003731007988 */ /* 0x0001e80008000008 */
[----:B------:R0:W-:Y:S04]  /*19a0*/  STS.U8 [R49+UR8+0x200], R57 ;  /* 0x0002003931007988 */ /* 0x0001e80008000008 */
[----:B------:R0:W-:Y:S04]  /*19b0*/  STS.U8 [R49+UR8], R59 ;  /* 0x0000003b31007988 */ /* 0x0001e80008000008 */
[----:B------:R0:W-:Y:S01]  /*19c0*/  STS.U8 [R49+UR8+0xe00], R61 ;  /* 0x000e003d31007988 */ /* 0x0001e20008000008 */
[----:B------:R1:W-:Y:S06]  /*19d0*/  MEMBAR.ALL.CTA ;  /* 0x0000000000007992 */ /* 0x0003ec0000008000 */
[----:B-1----:R-:W1:Y:S02]  /*19e0*/  FENCE.VIEW.ASYNC.S ;  /* 0x00000000000073c6 */ /* 0x002e640000000000 */
[----:B-1----:R-:W-:Y:S06]  /*19f0*/  BAR.SYNC.DEFER_BLOCKING 0x0 ;  /* 0x0000000000007b1d */ /* 0x002fec0000010000 */
[----:B------:R-:W-:-:S06]  /*1a00*/  WARPGROUP.ARRIVE ;  /* 0x00000000000079c5 */ /* 0x000fcc0000000000 */
[----:B------:R-:W-:Y:S03]  /*1a10*/  QGMMA.64x32x32.F32.E5M2.E5M2 R24, gdesc[UR4], R24, gsb0 ;  /* 0x00600000041879f3 */ /* 0x000fe60008003818 */
[----:B------:R-:W-:Y:S02]  /*1a20*/  WARPGROUP.DEPBAR.LE gsb0, 0x0 ;  /* 0x00008000000079c5 */ /* 0x000fe40000010000 */
[----:B------:R-:W-:Y:S05]  /*1a30*/  @P0 BRA `(.L_x_2) ;  /* 0xfffffff800700947 */ /* 0x000fea000383ffff */
.L_x_1:
[----:B------:R-:W-:Y:S01]  /*1a40*/  F2FP.SATFINITE.E5M2.F32.PACK_AB_MERGE_C R24, R25, R24, RZ ;  /* 0x000000181918723e */ /* 0x000fe200048060ff */
[C---:B------:R-:W-:Y:S01]  /*1a50*/  IMAD.SHL.U32 R4, R2.reuse, 0x100, RZ ;  /* 0x0000010002047824 */ /* 0x040fe200078e00ff */
[----:B------:R-:W-:Y:S01]  /*1a60*/  F2FP.SATFINITE.E5M2.F32.PACK_AB_MERGE_C R28, R29, R28, RZ ;  /* 0x0000001c1d1c723e */ /* 0x000fe200048060ff */
[----:B------:R-:W-:Y:S01]  /*1a70*/  IMAD.SHL.U32 R9, R2, 0x4, RZ ;  /* 0x0000000402097824 */ /* 0x000fe200078e00ff */
[----:B------:R-:W-:Y:S01]  /*1a80*/  F2FP.SATFINITE.E5M2.F32.PACK_AB_MERGE_C R32, R33, R32, RZ ;  /* 0x000000202120723e */ /* 0x000fe200048060ff */
[----:B------:R-:W-:Y:S01]  /*1a90*/  BAR.SYNC.DEFER_BLOCKING 0x0 ;  /* 0x0000000000007b1d */ /* 0x000fe20000010000 */
[----:B------:R-:W-:Y:S02]  /*1aa0*/  LOP3.LUT R24, R24, 0xffff, RZ, 0xc0, !PT ;  /* 0x0000ffff18187812 */ /* 0x000fe400078ec0ff */
[----:B------:R-:W-:Y:S02]  /*1ab0*/  LOP3.LUT R19, R32, 0xffff, RZ, 0xc0, !PT ;  /* 0x0000ffff20137812 */ /* 0x000fe400078ec0ff */
[----:B------:R-:W-:Y:S01]  /*1ac0*/  LOP3.LUT R13, R28, 0xffff, RZ, 0xc0, !PT ;  /* 0x0000ffff1c0d7812 */ /* 0x000fe200078ec0ff */
[----:B------:R-:W-:Y:S01]  /*1ad0*/  ULDC UR4, c[0x0][0x244] ;  /* 0x0000910000047ab9 */ /* 0x000fe20000000800 */
[----:B------:R-:W-:Y:S01]  /*1ae0*/  LOP3.LUT R6, R4, 0x1800, RZ, 0xc0, !PT ;  /* 0x0000180004067812 */ /* 0x000fe200078ec0ff */
[----:B------:R-:W-:Y:S01]  /*1af0*/  ULDC.64 UR12, c[0x0][0x228] ;  /* 0x00008a00000c7ab9 */ /* 0x000fe20000000a00 */
[----:B------:R-:W-:Y:S01]  /*1b00*/  PRMT R7, R19, 0x3340, R0 ;  /* 0x0000334013077816 */ /* 0x000fe20000000000 */
[----:B------:R-:W-:Y:S01]  /*1b10*/  ULDC.64 UR6, c[0x0][0x220] ;  /* 0x0000880000067ab9 */ /* 0x000fe20000000a00 */
[----:B------:R-:W-:-:S02]  /*1b20*/  PRMT R4, R24, 0x3340, R13 ;  /* 0x0000334018047816 */ /* 0x000fc4000000000d */
[----:B------:R-:W-:Y:S02]  /*1b30*/  LOP3.LUT R15, R6, 0x1fc, R9, 0xf8, !PT ;  /* 0x000001fc060f7812 */ /* 0x000fe400078ef809 */
[----:B------:R-:W-:Y:S02]  /*1b40*/  PRMT R11, R4, 0x5410, R7 ;  /* 0x00005410040b7816 */ /* 0x000fe40000000007 */
[----:B------:R-:W-:Y:S02]  /*1b50*/  SHF.R.S32.HI R6, RZ, 0x5, R2 ;  /* 0x00000005ff067819 */ /* 0x000fe40000011402 */
[----:B------:R-:W-:Y:S02]  /*1b60*/  LOP3.LUT R5, R5, 0x60, RZ, 0xc0, !PT ;  /* 0x0000006005057812 */ /* 0x000fe400078ec0ff */
[----:B------:R-:W-:Y:S02]  /*1b70*/  LOP3.LUT R4, R2, 0x180, RZ, 0xc0, !PT ;  /* 0x0000018002047812 */ /* 0x000fe400078ec0ff */
[----:B------:R-:W-:-:S02]  /*1b80*/  F2FP.SATFINITE.E5M2.F32.PACK_AB_MERGE_C R26, R27, R26, RZ ;  /* 0x0000001a1b1a723e */ /* 0x000fc400048060ff */
[----:B------:R-:W-:Y:S01]  /*1b90*/  F2FP.SATFINITE.E5M2.F32.PACK_AB_MERGE_C R30, R31, R30, RZ ;  /* 0x0000001e1f1e723e */ /* 0x000fe200048060ff */
[----:B------:R-:W-:Y:S01]  /*1ba0*/  IMAD R8, R4, 0x4, R5 ;  /* 0x0000000404087824 */ /* 0x000fe200078e0205 */
[----:B------:R-:W-:Y:S02]  /*1bb0*/  F2FP.SATFINITE.E5M2.F32.PACK_AB_MERGE_C R34, R35, R34, RZ ;  /* 0x000000222322723e */ /* 0x000fe400048060ff */
[----:B------:R-:W-:Y:S02]  /*1bc0*/  SGXT R6, R6, 0x1 ;  /* 0x000000010606781a */ /* 0x000fe40000000200 */
[----:B------:R-:W-:Y:S02]  /*1bd0*/  SHF.R.U32.HI R10, RZ, 0x2, R4 ;  /* 0x00000002ff0a7819 */ /* 0x000fe40000011604 */
[----:B------:R-:W-:Y:S02]  /*1be0*/  LOP3.LUT R26, R26, 0xffff, RZ, 0xc0, !PT ;  /* 0x0000ffff1a1a7812 */ /* 0x000fe400078ec0ff */
[----:B------:R-:W-:-:S02]  /*1bf0*/  LOP3.LUT R17, R30, 0xffff, RZ, 0xc0, !PT ;  /* 0x0000ffff1e117812 */ /* 0x000fc400078ec0ff */
[----:B------:R-:W-:Y:S02]  /*1c00*/  LOP3.LUT R21, R34, 0xffff, RZ, 0xc0, !PT ;  /* 0x0000ffff22157812 */ /* 0x000fe400078ec0ff */
[----:B------:R-:W-:Y:S02]  /*1c10*/  SHF.R.U32.HI R4, RZ, 0x8, R24 ;  /* 0x00000008ff047819 */ /* 0x000fe40000011618 */
[----:B------:R-:W-:Y:S02]  /*1c20*/  SHF.R.U32.HI R5, RZ, 0x8, R13 ;  /* 0x00000008ff057819 */ /* 0x000fe4000001160d */
[----:B------:R-:W-:Y:S02]  /*1c30*/  LOP3.LUT R7, R6, 0x1040, RZ, 0xc0, !PT ;  /* 0x0000104006077812 */ /* 0x000fe400078ec0ff */
[----:B------:R-:W-:Y:S02]  /*1c40*/  PRMT R13, R21, 0x3340, R0 ;  /* 0x00003340150d7816 */ /* 0x000fe40000000000 */
[----:B------:R-:W-:-:S02]  /*1c50*/  PRMT R6, R26, 0x3340, R17 ;  /* 0x000033401a067816 */ /* 0x000fc40000000011 */
[----:B------:R-:W-:Y:S02]  /*1c60*/  LOP3.LUT R5, R5, 0xffff, RZ, 0xc0, !PT ;  /* 0x0000ffff05057812 */ /* 0x000fe400078ec0ff */
[----:B------:R-:W-:Y:S02]  /*1c70*/  LOP3.LUT R4, R4, 0xffff, RZ, 0xc0, !PT ;  /* 0x0000ffff04047812 */ /* 0x000fe400078ec0ff */
[----:B------:R-:W-:Y:S02]  /*1c80*/  LOP3.LUT R9, R7, 0x1c, R2, 0xf8, !PT ;  /* 0x0000001c07097812 */ /* 0x000fe400078ef802 */
[----:B------:R-:W-:Y:S02]  /*1c90*/  LOP3.LUT R7, R15, R10, RZ, 0x3c, !PT ;  /* 0x0000000a0f077212 */ /* 0x000fe400078e3cff */
[----:B------:R-:W-:Y:S02]  /*1ca0*/  PRMT R13, R6, 0x5410, R13 ;  /* 0x00005410060d7816 */ /* 0x000fe4000000000d */
[----:B------:R-:W-:-:S02]  /*1cb0*/  PRMT R10, R4, 0x3340, R5 ;  /* 0x00003340040a7816 */ /* 0x000fc40000000005 */
[----:B------:R-:W-:Y:S02]  /*1cc0*/  LOP3.LUT R9, R9, R8, RZ, 0x3c, !PT ;  /* 0x0000000809097212 */ /* 0x000fe400078e3cff */
[----:B------:R-:W-:Y:S02]  /*1cd0*/  SHF.R.U32.HI R6, RZ, 0x8, R19 ;  /* 0x00000008ff067819 */ /* 0x000fe40000011613 */
[----:B------:R-:W-:Y:S02]  /*1ce0*/  SHF.R.U32.HI R5, RZ, 0x8, R17 ;  /* 0x00000008ff057819 */ /* 0x000fe40000011611 */
[----:B------:R-:W-:Y:S02]  /*1cf0*/  SHF.R.U32.HI R4, RZ, 0x8, R26 ;  /* 0x00000008ff047819 */ /* 0x000fe4000001161a */
[----:B------:R-:W-:Y:S02]  /*1d00*/  SHF.R.U32.HI R8, RZ, 0x8, R21 ;  /* 0x00000008ff087819 */ /* 0x000fe40000011615 */
[----:B------:R-:W-:-:S02]  /*1d10*/  LOP3.LUT R6, R6, 0xffff, RZ, 0xc0, !PT ;  /* 0x0000ffff06067812 */ /* 0x000fc400078ec0ff */
[----:B------:R-:W-:Y:S02]  /*1d20*/  LOP3.LUT R12, R5, 0xffff, RZ, 0xc0, !PT ;  /* 0x0000ffff050c7812 */ /* 0x000fe400078ec0ff */
[----:B------:R-:W-:Y:S01]  /*1d30*/  LOP3.LUT R15, R4, 0xffff, RZ, 0xc0, !PT ;  /* 0x0000ffff040f7812 */ /* 0x000fe200078ec0ff */
[----:B------:R-:W-:Y:S01]  /*1d40*/  IMAD.SHL.U32 R4, R2, 0x2, RZ ;  /* 0x0000000202047824 */ /* 0x000fe200078e00ff */
[----:B------:R-:W-:Y:S02]  /*1d50*/  LOP3.LUT R8, R8, 0xffff, RZ, 0xc0, !PT ;  /* 0x0000ffff08087812 */ /* 0x000fe400078ec0ff */
[----:B------:R-:W-:Y:S02]  /*1d60*/  F2FP.SATFINITE.E5M2.F32.PACK_AB_MERGE_C R36, R37, R36, RZ ;  /* 0x000000242524723e */ /* 0x000fe400048060ff */
[----:B------:R-:W-:Y:S02]  /*1d70*/  PRMT R5, R6, 0x3340, R1 ;  /* 0x0000334006057816 */ /* 0x000fe40000000001 */
[----:B------:R-:W-:Y:S01]  /*1d80*/  PRMT R12, R15, 0x3340, R12 ;  /* 0x000033400f0c7816 */ /* 0x000fe2000000000c */
[----:B------:R-:W1:Y:S01]  /*1d90*/  LDC R6, c[0x0][0x248] ;  /* 0x00009200ff067b82 */ /* 0x000e620000000800 */
[----:B------:R-:W-:-:S02]  /*1da0*/  F2FP.SATFINITE.E5M2.F32.PACK_AB_MERGE_C R38, R39, R38, RZ ;  /* 0x000000262726723e */ /* 0x000fc400048060ff */
[----:B------:R-:W-:Y:S01]  /*1db0*/  PRMT R15, R8, 0x3340, R1 ;  /* 0x00003340080f7816 */ /* 0x000fe20000000001 */
[----:B------:R-:W-:Y:S01]  /*1dc0*/  IMAD R8, R0, UR4, RZ ;  /* 0x0000000400087c24 */ /* 0x000fe2000f8e02ff */
[----:B------:R-:W-:Y:S02]  /*1dd0*/  LOP3.LUT R36, R36, 0xffff, RZ, 0xc0, !PT ;  /* 0x0000ffff24247812 */ /* 0x000fe400078ec0ff */
[----:B------:R-:W-:Y:S02]  /*1de0*/  PRMT R5, R10, 0x5410, R5 ;  /* 0x000054100a057816 */ /* 0x000fe40000000005 */
[----:B------:R-:W-:Y:S02]  /*1df0*/  LOP3.LUT R4, R9, 0x80, R4, 0xf8, !PT ;  /* 0x0000008009047812 */ /* 0x000fe400078ef804 */
[----:B------:R-:W-:Y:S02]  /*1e00*/  LOP3.LUT R38, R38, 0xffff, RZ, 0xc0, !PT ;  /* 0x0000ffff26267812 */ /* 0x000fe400078ec0ff */
[----:B------:R-:W-:Y:S01]  /*1e10*/  PRMT R15, R12, 0x5410, R15 ;  /* 0x000054100c0f7816 */ /* 0x000fe2000000000f */
[----:B------:R-:W-:Y:S01]  /*1e20*/  IMAD.U32 R12, RZ, RZ, UR9 ;  /* 0x00000009ff0c7e24 */ /* 0x000fe2000f8e00ff */
[----:B------:R-:W-:-:S02]  /*1e30*/  PRMT R11, R11, 0x4210, R36 ;  /* 0x000042100b0b7816 */ /* 0x000fc40000000024 */
[----:B------:R-:W-:Y:S02]  /*1e40*/  PRMT R9, R5, 0x5210, R36 ;  /* 0x0000521005097816 */ /* 0x000fe40000000024 */
[--C-:B------:R-:W-:Y:S01]  /*1e50*/  PRMT R13, R13, 0x4210, R38.reuse ;  /* 0x000042100d0d7816 */ /* 0x100fe20000000026 */
[----:B------:R2:W-:Y:S01]  /*1e60*/  STS [R4+UR8], R11 ;  /* 0x0000000b04007988 */ /* 0x0005e20008000808 */
[----:B------:R-:W-:Y:S02]  /*1e70*/  LOP3.LUT R10, R4, 0x20, RZ, 0x3c, !PT ;  /* 0x00000020040a7812 */ /* 0x000fe400078e3cff */
[----:B------:R-:W-:Y:S01]  /*1e80*/  PRMT R15, R15, 0x5210, R38 ;  /* 0x000052100f0f7816 */ /* 0x000fe20000000026 */
[----:B------:R3:W-:Y:S01]  /*1e90*/  STS [R4+UR8+0x100], R9 ;  /* 0x0001000904007988 */ /* 0x0007e20008000808 */
[----:B------:R-:W-:Y:S02]  /*1ea0*/  LOP3.LUT R5, R63, UR9, RZ, 0xfc, !PT ;  /* 0x000000093f057c12 */ /* 0x000fe4000f8efcff */
[----:B------:R-:W-:Y:S01]  /*1eb0*/  ISETP.GE.AND P0, PT, R0, UR12, PT ;  /* 0x0000000c00007c0c */ /* 0x000fe2000bf06270 */
[----:B------:R4:W-:Y:S01]  /*1ec0*/  STS [R10+UR8+0x800], R13 ;  /* 0x0008000d0a007988 */ /* 0x0009e20008000808 */
[--C-:B------:R-:W-:Y:S01]  /*1ed0*/  LOP3.LUT R0, R12, 0x60, R63.reuse, 0xfe, !PT ;  /* 0x000000600c007812 */ /* 0x100fe200078efe3f */
[----:B--2---:R-:W-:Y:S01]  /*1ee0*/  VIADD R11, R62, UR9 ;  /* 0x000000093e0b7c36 */ /* 0x004fe20008000000 */
[----:B------:R-:W-:Y:S01]  /*1ef0*/  ISETP.LT.AND P2, PT, R5, UR13, !P0 ;  /* 0x0000000d05007c0c */ /* 0x000fe2000c741270 */
[----:B------:R1:W-:Y:S01]  /*1f00*/  STS [R10+UR8+0x900], R15 ;  /* 0x0009000f0a007988 */ /* 0x0003e20008000808 */
[----:B------:R-:W-:-:S02]  /*1f10*/  LOP3.LUT R22, R12, 0x50, R63, 0xfe, !PT ;  /* 0x000000500c167812 */ /* 0x000fc400078efe3f */
[----:B---3--:R-:W-:Y:S01]  /*1f20*/  IADD3 R4, P1, R8, UR6, RZ ;  /* 0x0000000608047c10 */ /* 0x008fe2000ff3e0ff */
[----:B------:R-:W-:Y:S01]  /*1f30*/  BAR.SYNC.DEFER_BLOCKING 0x0 ;  /* 0x0000000000007b1d */ /* 0x000fe20000010000 */
[C-C-:B------:R-:W-:Y:S01]  /*1f40*/  LOP3.LUT R9, R12.reuse, 0x70, R63.reuse, 0xfe, !PT ;  /* 0x000000700c097812 */ /* 0x140fe200078efe3f */
[----:B----4-:R-:W-:Y:S01]  /*1f50*/  VIADD R13, R3, UR9 ;  /* 0x00000009030d7c36 */ /* 0x010fe20008000000 */
[C-C-:B------:R-:W-:Y:S02]  /*1f60*/  LOP3.LUT R18, R12.reuse, 0x40, R63.reuse, 0xfe, !PT ;  /* 0x000000400c127812 */ /* 0x140fe400078efe3f */
[----:B------:R-:W-:Y:S01]  /*1f70*/  LOP3.LUT R24, R12, 0x30, R63, 0xfe, !PT ;  /* 0x000000300c187812 */ /* 0x000fe200078efe3f */
[----:B-1----:R-:W-:Y:S01]  /*1f80*/  IMAD R15, R5, R6, RZ ;  /* 0x00000006050f7224 */ /* 0x002fe200078e02ff */
[----:B------:R-:W-:Y:S02]  /*1f90*/  LEA.HI.X.SX32 R5, R8, UR7, 0x1, P1 ;  /* 0x0000000708057c11 */ /* 0x000fe400088f0eff */
[----:B------:R-:W-:-:S02]  /*1fa0*/  ISETP.LT.AND P1, PT, R9, UR13, !P0 ;  /* 0x0000000d09007c0c */ /* 0x000fc4000c721270 */
[C---:B------:R-:W-:Y:S02]  /*1fb0*/  IADD3 R8, P4, R15.reuse, R4, RZ ;  /* 0x000000040f087210 */ /* 0x040fe40007f9e0ff */
[C-C-:B------:R-:W-:Y:S02]  /*1fc0*/  LOP3.LUT R10, R12.reuse, 0x20, R63.reuse, 0xfe, !PT ;  /* 0x000000200c0a7812 */ /* 0x140fe400078efe3f */
[----:B------:R-:W-:Y:S02]  /*1fd0*/  LEA.HI.X.SX32 R9, R15, R5, 0x1, P4 ;  /* 0x000000050f097211 */ /* 0x000fe400020f0eff */
[----:B------:R-:W-:Y:S02]  /*1fe0*/  LOP3.LUT R63, R12, 0x10, R63, 0xfe, !PT ;  /* 0x000000100c3f7812 */ /* 0x000fe400078efe3f */
[C---:B------:R-:W-:Y:S01]  /*1ff0*/  ISETP.LT.AND P5, PT, R11.reuse, UR13, !P0 ;  /* 0x0000000d0b007c0c */ /* 0x040fe2000c7a1270 */
[----:B------:R-:W-:Y:S01]  /*2000*/  IMAD R11, R11, R6, RZ ;  /* 0x000000060b0b7224 */ /* 0x000fe200078e02ff */
[----:B------:R-:W-:-:S02]  /*2010*/  ISETP.LT.AND P3, PT, R10, UR13, !P0 ;  /* 0x0000000d0a007c0c */ /* 0x000fc4000c761270 */
[----:B------:R-:W-:Y:S01]  /*2020*/  LEA.HI R16, R2, UR9, RZ, 0x1a ;  /* 0x0000000902107c11 */ /* 0x000fe2000f8fd0ff */
[----:B------:R-:W1:Y:S01]  /*2030*/  LDS R14, [R7+UR8] ;  /* 0x00000008070e7984 */ /* 0x000e620008000800 */
[----:B------:R-:W-:Y:S01]  /*2040*/  IADD3 R10, P4, R11, R4, RZ ;  /* 0x000000040b0a7210 */ /* 0x000fe20007f9e0ff */
[----:B------:R-:W-:Y:S02]  /*2050*/  IMAD R2, R13, R6, RZ ;  /* 0x000000060d027224 */ /* 0x000fe400078e02ff */
[----:B------:R-:W2:Y:S01]  /*2060*/  LDS R20, [R7+UR8+0x200] ;  /* 0x0002000807147984 */ /* 0x000ea20008000800 */
[----:B------:R-:W-:Y:S01]  /*2070*/  LEA.HI.X.SX32 R11, R11, R5, 0x1, P4 ;  /* 0x000000050b0b7211 */ /* 0x000fe200020f0eff */
[----:B------:R-:W-:Y:S01]  /*2080*/  VIADD R3, R16, 0x28 ;  /* 0x0000002810037836 */ /* 0x000fe20000000000 */
[----:B------:R-:W-:Y:S02]  /*2090*/  ISETP.LT.AND P4, PT, R13, UR13, !P0 ;  /* 0x0000000d0d007c0c */ /* 0x000fe4000c781270 */
[----:B-1----:R-:W-:-:S02]  /*20a0*/  PRMT R17, R14, 0x7770, RZ ;  /* 0x000077700e117816 */ /* 0x002fc400000000ff */
[C---:B------:R-:W-:Y:S02]  /*20b0*/  PRMT R19, R14.reuse, 0x7771, RZ ;  /* 0x000077710e137816 */ /* 0x040fe400000000ff */
[C---:B------:R-:W-:Y:S01]  /*20c0*/  PRMT R21, R14.reuse, 0x7772, RZ ;  /* 0x000077720e157816 */ /* 0x040fe200000000ff */
[----:B------:R1:W-:Y:S01]  /*20d0*/  @P2 STG.E.U8 desc[UR10][R8.64], R17 ;  /* 0x0000001108002986 */ /* 0x0003e2000c10110a */
[C---:B------:R-:W-:Y:S01]  /*20e0*/  ISETP.LT.AND P2, PT, R63.reuse, UR13, !P0 ;  /* 0x0000000d3f007c0c */ /* 0x040fe2000c741270 */
[-C--:B------:R-:W-:Y:S01]  /*20f0*/  IMAD R63, R63, R6.reuse, RZ ;  /* 0x000000063f3f7224 */ /* 0x080fe200078e02ff */
[----:B------:R-:W-:Y:S01]  /*2100*/  PRMT R23, R14, 0x7773, RZ ;  /* 0x000077730e177816 */ /* 0x000fe200000000ff */
[----:B------:R3:W-:Y:S01]  /*2110*/  @P5 STG.E.U8 desc[UR10][R10.64], R19 ;  /* 0x000000130a005986 */ /* 0x0007e2000c10110a */
[C---:B------:R-:W-:Y:S01]  /*2120*/  ISETP.LT.AND P5, PT, R3.reuse, UR13, !P0 ;  /* 0x0000000d03007c0c */ /* 0x040fe2000c7a1270 */
[----:B------:R-:W-:Y:S01]  /*2130*/  IMAD R3, R3, R6, RZ ;  /* 0x0000000603037224 */ /* 0x000fe200078e02ff */
[----:B------:R-:W-:-:S02]  /*2140*/  IADD3 R12, P6, R63, R4, RZ ;  /* 0x000000043f0c7210 */ /* 0x000fc40007fde0ff */
[----:B--2---:R-:W-:Y:S02]  /*2150*/  PRMT R25, R20, 0x7771, RZ ;  /* 0x0000777114197816 */ /* 0x004fe400000000ff */
[----:B------:R-:W-:Y:S01]  /*2160*/  LEA.HI.X.SX32 R13, R63, R5, 0x1, P6 ;  /* 0x000000053f0d7211 */ /* 0x000fe200030f0eff */
[----:B-1----:R-:W-:Y:S01]  /*2170*/  IMAD R17, R6, 0x20, R15 ;  /* 0x0000002006117824 */ /* 0x002fe200078e020f */
[----:B------:R-:W-:-:S03]  /*2180*/  IADD3 R8, P6, R2, R4, RZ ;  /* 0x0000000402087210 */ /* 0x000fc60007fde0ff */
[----:B------:R1:W-:Y:S01]  /*2190*/  @P2 STG.E.U8 desc[UR10][R12.64], R21 ;  /* 0x000000150c002986 */ /* 0x0003e2000c10110a */
[-C--:B------:R-:W-:Y:S02]  /*21a0*/  LEA.HI.X.SX32 R9, R2, R5.reuse, 0x1, P6 ;  /* 0x0000000502097211 */ /* 0x080fe400030f0eff */
[-C--:B---3--:R-:W-:Y:S01]  /*21b0*/  IADD3 R10, P2, R17, R4.reuse, RZ ;  /* 0x00000004110a7210 */ /* 0x088fe20007f5e0ff */
[----:B------:R-:W2:Y:S01]  /*21c0*/  LDS R2, [R7+UR8+0x400] ;  /* 0x0004000807027984 */ /* 0x000ea20008000800 */
[----:B------:R-:W-:Y:S02]  /*21d0*/  IADD3 R14, P6, R3, R4, RZ ;  /* 0x00000004030e7210 */ /* 0x000fe40007fde0ff */
[-C--:B------:R-:W-:Y:S01]  /*21e0*/  LEA.HI.X.SX32 R11, R17, R5.reuse, 0x1, P2 ;  /* 0x00000005110b7211 */ /* 0x080fe200010f0eff */
[----:B------:R-:W-:Y:S01]  /*21f0*/  IMAD R17, R6, 0x10, R17 ;  /* 0x0000001006117824 */ /* 0x000fe200078e0211 */
[----:B------:R-:W-:Y:S01]  /*2200*/  PRMT R19, R20, 0x7770, RZ ;  /* 0x0000777014137816 */ /* 0x000fe200000000ff */
[----:B------:R3:W-:Y:S01]  /*2210*/  @P4 STG.E.U8 desc[UR10][R8.64], R23 ;  /* 0x0000001708004986 */ /* 0x0007e2000c10110a */
[----:B------:R-:W-:Y:S01]  /*2220*/  LEA.HI.X.SX32 R15, R3, R5, 0x1, P6 ;  /* 0x00000005030f7211 */ /* 0x000fe200030f0eff */
[----:B-1----:R-:W-:Y:S01]  /*2230*/  VIADD R13, R16, 0x38 ;  /* 0x00000038100d7836 */ /* 0x002fe20000000000 */
[----:B------:R-:W-:Y:S01]  /*2240*/  ISETP.LT.AND P4, PT, R24, UR13, !P0 ;  /* 0x0000000d18007c0c */ /* 0x000fe2000c781270 */
[----:B------:R1:W-:Y:S01]  /*2250*/  @P3 STG.E.U8 desc[UR10][R10.64], R19 ;  /* 0x000000130a003986 */ /* 0x0003e2000c10110a */
[----:B------:R-:W-:Y:S01]  /*2260*/  PRMT R21, R20, 0x7772, RZ ;  /* 0x0000777214157816 */ /* 0x000fe200000000ff */
[----:B------:R-:W-:Y:S01]  /*2270*/  VIADD R3, R16, 0x48 ;  /* 0x0000004810037836 */ /* 0x000fe20000000000 */
[C---:B------:R-:W-:Y:S01]  /*2280*/  ISETP.LT.AND P3, PT, R13.reuse, UR13, !P0 ;  /* 0x0000000d0d007c0c */ /* 0x040fe2000c761270 */
[----:B------:R4:W-:Y:S01]  /*2290*/  @P5 STG.E.U8 desc[UR10][R14.64], R25 ;  /* 0x000000190e005986 */ /* 0x0009e2000c10110a */
[-C--:B------:R-:W-:Y:S01]  /*22a0*/  IMAD R13, R13, R6.reuse, RZ ;  /* 0x000000060d0d7224 */ /* 0x080fe200078e02ff */
[----:B------:R-:W-:Y:S01]  /*22b0*/  ISETP.LT.AND P2, PT, R18, UR13, !P0 ;  /* 0x0000000d12007c0c */ /* 0x000fe2000c741270 */
[----:B------:R-:W-:Y:S01]  /*22c0*/  IMAD R18, R3, R6, RZ ;  /* 0x0000000603127224 */ /* 0x000fe200078e02ff */
[----:B---3--:R-:W-:-:S02]  /*22d0*/  IADD3 R8, P5, R17, R4, RZ ;  /* 0x0000000411087210 */ /* 0x008fc40007fbe0ff */
[----:B------:R-:W-:Y:S01]  /*22e0*/  PRMT R23, R20, 0x7773, RZ ;  /* 0x0000777314177816 */ /* 0x000fe200000000ff */
[----:B-1----:R-:W-:Y:S01]  /*22f0*/  IMAD R19, R6, 0x10, R17 ;  /* 0x0000001006137824 */ /* 0x002fe200078e0211 */
[-C--:B------:R-:W-:Y:S01]  /*2300*/  LEA.HI.X.SX32 R9, R17, R5.reuse, 0x1, P5 ;  /* 0x0000000511097211 */ /* 0x080fe200028f0eff */
[----:B------:R-:W-:Y:S01]  /*2310*/  VIADD R17, R16, 0x68 ;  /* 0x0000006810117836 */ /* 0x000fe20000000000 */
[-C--:B------:R-:W-:Y:S02]  /*2320*/  IADD3 R10, P6, R13, R4.reuse, RZ ;  /* 0x000000040d0a7210 */ /* 0x080fe40007fde0ff */
[-C--:B------:R-:W-:Y:S01]  /*2330*/  IADD3 R12, P5, R19, R4.reuse, RZ ;  /* 0x00000004130c7210 */ /* 0x080fe20007fbe0ff */
[----:B------:R1:W-:Y:S01]  /*2340*/  @P4 STG.E.U8 desc[UR10][R8.64], R21 ;  /* 0x0000001508004986 */ /* 0x0003e2000c10110a */
[-C--:B------:R-:W-:Y:S02]  /*2350*/  LEA.HI.X.SX32 R11, R13, R5.reuse, 0x1, P6 ;  /* 0x000000050d0b7211 */ /* 0x080fe400030f0eff */
[-C--:B------:R-:W-:Y:S01]  /*2360*/  LEA.HI.X.SX32 R13, R19, R5.reuse, 0x1, P5 ;  /* 0x00000005130d7211 */ /* 0x080fe200028f0eff */
[----:B------:R-:W-:Y:S01]  /*2370*/  IMAD R19, R6, 0x10, R19 ;  /* 0x0000001006137824 */ /* 0x000fe200078e0213 */
[----:B------:R-:W-:Y:S01]  /*2380*/  ISETP.LT.AND P5, PT, R22, UR13, !P0 ;  /* 0x0000000d16007c0c */ /* 0x000fe2000c7a1270 */
[----:B------:R-:W-:Y:S01]  /*2390*/  @P3 STG.E.U8 desc[UR10][R10.64], R23 ;  /* 0x000000170a003986 */ /* 0x000fe2000c10110a */
[----:B------:R-:W-:Y:S01]  /*23a0*/  ISETP.LT.AND P4, PT, R3, UR13, !P0 ;  /* 0x0000000d03007c0c */ /* 0x000fe2000c781270 */
[----:B------:R-:W-:Y:S01]  /*23b0*/  VIADD R3, R16, 0x78 ;  /* 0x0000007810037836 */ /* 0x000fe20000000000 */
[----:B----4-:R-:W-:Y:S01]  /*23c0*/  IADD3 R14, P6, R18, R4, RZ ;  /* 0x00000004120e7210 */ /* 0x010fe20007fde0ff */
[----:B------:R3:W4:Y:S01]  /*23d0*/  LDS R22, [R7+UR8+0x600] ;  /* 0x0006000807167984 */ /* 0x0007220008000800 */
[----:B-1----:R-:W-:Y:S01]  /*23e0*/  VIADD R9, R16, 0x58 ;  /* 0x0000005810097836 */ /* 0x002fe20000000000 */
[----:B--2---:R-:W-:Y:S01]  /*23f0*/  PRMT R25, R2, 0x7770, RZ ;  /* 0x0000777002197816 */ /* 0x004fe200000000ff */
[----:B------:R-:W-:Y:S01]  /*2400*/  IMAD R21, R6, 0x10, R19 ;  /* 0x0000001006157824 */ /* 0x000fe200078e0213 */
[----:B------:R-:W-:Y:S01]  /*2410*/  LEA.HI.X.SX32 R15, R18, R5, 0x1, P6 ;  /* 0x00000005120f7211 */ /* 0x000fe200030f0eff */
[-C--:B------:R-:W-:Y:S01]  /*2420*/  IMAD R16, R17, R6.reuse, RZ ;  /* 0x0000000611107224 */ /* 0x080fe200078e02ff */
[----:B------:R-:W-:Y:S01]  /*2430*/  PRMT R27, R2, 0x7771, RZ ;  /* 0x00007771021b7816 */ /* 0x000fe200000000ff */
[----:B---3--:R-:W-:Y:S01]  /*2440*/  IMAD R7, R9, R6, RZ ;  /* 0x0000000609077224 */ /* 0x008fe200078e02ff */
[----:B------:R1:W-:Y:S01]  /*2450*/  @P2 STG.E.U8 desc[UR10][R12.64], R25 ;  /* 0x000000190c002986 */ /* 0x0003e2000c10110a */
[----:B------:R-:W-:Y:S01]  /*2460*/  IADD3 R8, P3, R19, R4, RZ ;  /* 0x0000000413087210 */ /* 0x000fe20007f7e0ff */
[----:B------:R-:W-:-:S02]  /*2470*/  IMAD R18, R3, R6, RZ ;  /* 0x0000000603127224 */ /* 0x000fc400078e02ff */
[----:B------:R2:W-:Y:S01]  /*2480*/  @P4 STG.E.U8 desc[UR10][R14.64], R27 ;  /* 0x0000001b0e004986 */ /* 0x0005e2000c10110a */
[-C--:B------:R-:W-:Y:S02]  /*2490*/  IADD3 R10, P2, R7, R4.reuse, RZ ;  /* 0x00000004070a7210 */ /* 0x080fe40007f5e0ff */
[----:B------:R-:W-:Y:S02]  /*24a0*/  ISETP.LT.AND P4, PT, R9, UR13, !P0 ;  /* 0x0000000d09007c0c */ /* 0x000fe4000c781270 */
[-C--:B------:R-:W-:Y:S02]  /*24b0*/  LEA.HI.X.SX32 R9, R19, R5.reuse, 0x1, P3 ;  /* 0x0000000513097211 */ /* 0x080fe400018f0eff */
[----:B------:R-:W-:Y:S02]  /*24c0*/  LEA.HI.X.SX32 R11, R7, R5, 0x1, P2 ;  /* 0x00000005070b7211 */ /* 0x000fe400010f0eff */
[----:B-1----:R-:W-:Y:S01]  /*24d0*/  IADD3 R12, P3, R21, R4, RZ ;  /* 0x00000004150c7210 */ /* 0x002fe20007f7e0ff */
[----:B--2---:R-:W-:-:S03]  /*24e0*/  IMAD R15, R6, 0x10, R21 ;  /* 0x00000010060f7824 */ /* 0x004fc600078e0215 */
[-C--:B------:R-:W-:Y:S02]  /*24f0*/  LEA.HI.X.SX32 R13, R21, R5.reuse, 0x1, P3 ;  /* 0x00000005150d7211 */ /* 0x080fe400018f0eff */
[----:B------:R-:W-:Y:S02]  /*2500*/  ISETP.LT.AND P3, PT, R0, UR13, !P0 ;  /* 0x0000000d00007c0c */ /* 0x000fe4000c761270 */
[CC--:B------:R-:W-:Y:S02]  /*2510*/  IADD3 R14, P2, R15.reuse, R4.reuse, RZ ;  /* 0x000000040f0e7210 */ /* 0x0c0fe40007f5e0ff */
[----:B------:R-:W-:Y:S02]  /*2520*/  IADD3 R6, P6, R16, R4, RZ ;  /* 0x0000000410067210 */ /* 0x000fe40007fde0ff */
[----:B------:R-:W-:Y:S02]  /*2530*/  LEA.HI.X.SX32 R15, R15, R5, 0x1, P2 ;  /* 0x000000050f0f7211 */ /* 0x000fe400010f0eff */
[----:B------:R-:W-:-:S02]  /*2540*/  ISETP.LT.AND P2, PT, R17, UR13, !P0 ;  /* 0x0000000d11007c0c */ /* 0x000fc4000c741270 */
[----:B------:R-:W-:Y:S02]  /*2550*/  ISETP.LT.AND P0, PT, R3, UR13, !P0 ;  /* 0x0000000d03007c0c */ /* 0x000fe4000c701270 */
[C---:B------:R-:W-:Y:S02]  /*2560*/  PRMT R17, R2.reuse, 0x7772, RZ ;  /* 0x0000777202117816 */ /* 0x040fe400000000ff */
[----:B------:R-:W-:Y:S02]  /*2570*/  PRMT R3, R2, 0x7773, RZ ;  /* 0x0000777302037816 */ /* 0x000fe400000000ff */
[----:B----4-:R-:W-:Y:S01]  /*2580*/  PRMT R19, R22, 0x7770, RZ ;  /* 0x0000777016137816 */ /* 0x010fe200000000ff */
[----:B------:R1:W-:Y:S01]  /*2590*/  @P5 STG.E.U8 desc[UR10][R8.64], R17 ;  /* 0x0000001108005986 */ /* 0x0003e2000c10110a */
[----:B------:R-:W-:Y:S02]  /*25a0*/  LEA.HI.X.SX32 R7, R16, R5, 0x1, P6 ;  /* 0x0000000510077211 */ /* 0x000fe400030f0eff */
[C---:B------:R-:W-:Y:S01]  /*25b0*/  PRMT R21, R22.reuse, 0x7771, RZ ;  /* 0x0000777116157816 */ /* 0x040fe200000000ff */
[----:B------:R1:W-:Y:S01]  /*25c0*/  @P4 STG.E.U8 desc[UR10][R10.64], R3 ;  /* 0x000000030a004986 */ /* 0x0003e2000c10110a */
[----:B------:R-:W-:-:S02]  /*25d0*/  PRMT R23, R22, 0x7772, RZ ;  /* 0x0000777216177816 */ /* 0x000fc400000000ff */
[----:B------:R-:W-:Y:S01]  /*25e0*/  IADD3 R4, P6, R18, R4, RZ ;  /* 0x0000000412047210 */ /* 0x000fe20007fde0ff */
[----:B------:R1:W-:Y:S01]  /*25f0*/  @P3 STG.E.U8 desc[UR10][R12.64], R19 ;  /* 0x000000130c003986 */ /* 0x0003e2000c10110a */
[----:B------:R-:W-:Y:S02]  /*2600*/  PRMT R25, R22, 0x7773, RZ ;  /* 0x0000777316197816 */ /* 0x000fe400000000ff */
[----:B------:R-:W-:Y:S01]  /*2610*/  LEA.HI.X.SX32 R5, R18, R5, 0x1, P6 ;  /* 0x0000000512057211 */ /* 0x000fe200030f0eff */
[----:B------:R1:W-:Y:S04]  /*2620*/  @P2 STG.E.U8 desc[UR10][R6.64], R21 ;  /* 0x0000001506002986 */ /* 0x0003e8000c10110a */
[----:B------:R1:W-:Y:S01]  /*2630*/  @P1 STG.E.U8 desc[UR10][R14.64], R23 ;  /* 0x000000170e001986 */ /* 0x0003e2000c10110a */
[----:B------:R-:W-:Y:S05]  /*2640*/  @!P0 EXIT ;  /* 0x000000000000894d */ /* 0x000fea0003800000 */
[----:B------:R-:W-:Y:S01]  /*2650*/  STG.E.U8 desc[UR10][R4.64], R25 ;  /* 0x0000001904007986 */ /* 0x000fe2000c10110a */
[----:B------:R-:W-:Y:S05]  /*2660*/  EXIT ;  /* 0x000000000000794d */ /* 0x000fea0003800000 */
.L_x_3:
[----:B------:R-:W-:-:S00]  /*2670*/  BRA `(.L_x_3) ;  /* 0xfffffffc00fc7947 */ /* 0x000fc0000383ffff */
[----:B------:R-:W-:-:S00]  /*2680*/  NOP ;  /* 0x0000000000007918 */ /* 0x000fc00000000000 */
[----:B------:R-:W-:-:S00]  /*2690*/  NOP ;  /* 0x0000000000007918 */ /* 0x000fc00000000000 */
[----:B------:R-:W-:-:S00]  /*26a0*/  NOP ;  /* 0x0000000000007918 */ /* 0x000fc00000000000 */
[----:B------:R-:W-:-:S00]  /*26b0*/  NOP ;  /* 0x0000000000007918 */ /* 0x000fc00000000000 */
[----:B------:R-:W-:-:S00]  /*26c0*/  NOP ;  /* 0x0000000000007918 */ /* 0x000fc00000000000 */
[----:B------:R-:W-:-:S00]  /*26d0*/  NOP ;  /* 0x0000000000007918 */ /* 0x000fc00000000000 */
[----:B------:R-:W-:-:S00]  /*26e0*/  NOP ;  /* 0x0000000000007918 */ /* 0x000fc00000000000 */
[----:B------:R-:W-:-:S00]  /*26f0*/  NOP ;  /* 0x0000000000007918 */ /* 0x000fc00000000000 */
.L_x_4:


//--------------------- .nv.shared.matmul_kernel  --------------------------
	.section	.nv.shared.matmul_kernel,"aw",@nobits
	.sectionflags	@""
	.align	16
	.zero		1024


//--------------------- .nv.shared.reserved.0     --------------------------
	.section	.nv.shared.reserved.0,"aw",@nobits
	.weak		__nv_reservedSMEM_offset_0_alias
	.size		__nv_reservedSMEM_offset_0_alias, 0, 0
	.other		__nv_reservedSMEM_offset_0_alias,@"STO_CUDA_RESERVED_SHARED STV_DEFAULT"
__nv_reservedSMEM_offset_0_alias:
	.zero		0


//--------------------- .nv.constant0.matmul_kernel --------------------------
	.section	.nv.constant0.matmul_kernel,"a",@progbits
	.sectionflags	@""
	.align	4
.nv.constant0.matmul_kernel:
	.zero		608


//--------------------- SYMBOLS --------------------------

	.type		.nv.reservedSmem.offset0,@object
	.size		.nv.reservedSmem.offset0,0x4
